// auto-generated by cutlass_sweep.gemm — config: {"arch": "sm_100", "cluster_m": 2, "cluster_n": 1, "dtype": "e4m3", "stages": 0, "tile_k": 64, "tile_m": 64, "tile_n": 64}
#include "cutlass/cutlass.h"
#include "cutlass/gemm/collective/collective_builder.hpp"
#include "cutlass/gemm/device/gemm_universal_adapter.h"
#include "cutlass/gemm/kernel/gemm_universal.hpp"
#include "cutlass/epilogue/collective/collective_builder.hpp"

using ElemA = cutlass::float_e4m3_t;
using ElemB = cutlass::float_e4m3_t;
using ElemCD = cutlass::float_e4m3_t;
using Acc  = float;
using TileShape    = cute::Shape<cute::_64, cute::_64, cute::_64>;
using ClusterShape = cute::Shape<cute::_2, cute::_1, cute::_1>;

using CollectiveEpilogue = typename cutlass::epilogue::collective::CollectiveBuilder<
    cutlass::arch::Sm100, cutlass::arch::OpClassTensorOp,
    TileShape, ClusterShape,
    cutlass::epilogue::collective::EpilogueTileAuto,
    Acc, Acc,
    ElemCD, cutlass::layout::RowMajor, 128 / cutlass::sizeof_bits<ElemCD>::value,
    ElemCD, cutlass::layout::RowMajor, 128 / cutlass::sizeof_bits<ElemCD>::value,
    cutlass::epilogue::collective::EpilogueScheduleAuto
  >::CollectiveOp;

using CollectiveMainloop = typename cutlass::gemm::collective::CollectiveBuilder<
    cutlass::arch::Sm100, cutlass::arch::OpClassTensorOp,
    ElemA, cutlass::layout::RowMajor, 128 / cutlass::sizeof_bits<ElemA>::value,
    ElemB, cutlass::layout::ColumnMajor, 128 / cutlass::sizeof_bits<ElemB>::value,
    Acc,
    TileShape, ClusterShape,
    cutlass::gemm::collective::StageCountAutoCarveout<static_cast<int>(sizeof(typename CollectiveEpilogue::SharedStorage))>,
    cutlass::gemm::collective::KernelScheduleAuto
  >::CollectiveOp;

using GemmKernel = cutlass::gemm::kernel::GemmUniversal<
    cute::Shape<int,int,int,int>,
    CollectiveMainloop,
    CollectiveEpilogue
>;
using Gemm = cutlass::gemm::device::GemmUniversalAdapter<GemmKernel>;

// Force the device kernel symbol into the cubin without needing a host main.
auto* _anchor = &cutlass::device_kernel<GemmKernel>;


// ===== COMPILED SASS (sm_100a) =====

	.target	sm_100a

	.elftype	@"ET_EXEC"


//--------------------- .note.nv.tkinfo           --------------------------
	.section	.note.nv.tkinfo,"",@"SHT_NOTE"
	.sectionflags	@"SHF_NOTE_NV_TKINFO"
	.tkinfo
        /*0018*/ 	.word	0x00000002
        /*0030*/ 	.string	""
        /*0030*/ 	.string	"ptxas"
        /*0030*/ 	.string	"Cuda compilation tools, release 13.0, V13.0.88"
        /*0030*/ 	.string	"Build cuda_13.0.r13.0/compiler.36424714_0"
        /*0030*/ 	.string	"-arch sm_100a -m 64 "



//--------------------- .note.nv.cuinfo           --------------------------
	.section	.note.nv.cuinfo,"",@"SHT_NOTE"
	.sectionflags	@"SHF_NOTE_NV_CUINFO"
        /*0018*/ 	.short	0x0002
        /*001a*/ 	.short	0x0064
        /*001c*/ 	.short	0x0082
	.zero		2


//--------------------- .nv.info                  --------------------------
	.section	.nv.info,"",@"SHT_CUDA_INFO"
	.align	4


	//----- nvinfo : EIATTR_REGCOUNT
	.align		4
        /*0000*/ 	.byte	0x04, 0x2f
        /*0002*/ 	.short	(.L_19 - .L_18)
	.align		4
.L_18:
        /*0004*/ 	.word	index@(_ZN7cutlass13device_kernelINS_4gemm6kernel13GemmUniversalIN4cute5tupleIJiiiiEEENS1_10collective13CollectiveMmaINS1_35MainloopSm100TmaUmmaWarpSpecializedILi27ELi2ELi4ENS5_IJNS4_1CILi2EEENSA_ILi1EEESC_EEEEENS5_IJNSA_ILi64EEESF_SF_EEENS_12float_e4m3_tENS5_IJlSC_lEEESH_SI_NS4_8TiledMMAINS4_8MMA_AtomIJNS4_10MMA_TraitsINS4_19SM100_MMA_F8F6F4_SSEJSH_SH_fSF_SF_NS4_17integral_constantINS4_4UMMA5MajorELSP_0EEESQ_NSN_INSO_7ScaleInELSR_0EEESS_EEEEEENS4_6LayoutINS5_IJSC_SC_SC_EEENS5_IJNSA_ILi0EEESX_SX_EEEEENS5_IJNS4_10UnderscoreES10_S10_EEEEENS4_13SM90_TMA_LOADENS4_14ComposedLayoutINS4_7SwizzleILi2ELi4ELi3EEENS4_18smem_ptr_flag_bitsILi8EEENSV_INS5_IJNSA_ILi8EEESF_EEENS5_IJSF_SC_EEEEEEEvNS4_8identityENS4_23SM90_TMA_LOAD_MULTICASTES1D_vS1E_EENS_8epilogue10collective18CollectiveEpilogueINS1H_23Sm100TmaWarpSpecializedILi1ELi1ELi32ELb0ELb0EEEJSG_NS5_IJNSV_ISF_SC_EES1M_EEESH_SI_SH_SI_NS1H_6fusion15FusionCallbacksIS1L_NS1O_17LinearCombinationISH_fSH_fLNS_15FloatRoundStyleE2EEESG_S1N_JEEENS4_5SM1004TMEM4LOAD26SM100_TMEM_LOAD_16dp32b32xES13_S1D_NS4_39AutoVectorizingCopyWithAssumedAlignmentILi128EEENS4_14SM90_TMA_STOREES1D_S1Z_S1Z_EEEvvEEEEvNT_6ParamsE)
        /*0008*/ 	.word	0x00000059


	//----- nvinfo : EIATTR_FRAME_SIZE
	.align		4
.L_19:
        /*000c*/ 	.byte	0x04, 0x11
        /*000e*/ 	.short	(.L_21 - .L_20)
	.align		4
.L_20:
        /*0010*/ 	.word	index@($__internal_2_$__cuda_sm10x_tcgen05_guardrail_trap_unallocated_columns_being_dealloced)
        /*0014*/ 	.word	0x00000000


	//----- nvinfo : EIATTR_FRAME_SIZE
	.align		4
.L_21:
        /*0018*/ 	.byte	0x04, 0x11
        /*001a*/ 	.short	(.L_23 - .L_22)
	.align		4
.L_22:
        /*001c*/ 	.word	index@($__internal_1_$__cuda_sm10x_tcgen05_guardrail_trap_phase_invalid_during_alloc)
        /*0020*/ 	.word	0x00000000


	//----- nvinfo : EIATTR_FRAME_SIZE
	.align		4
.L_23:
        /*0024*/ 	.byte	0x04, 0x11
        /*0026*/ 	.short	(.L_25 - .L_24)
	.align		4
.L_24:
        /*0028*/ 	.word	index@($__internal_0_$__cuda_sm10x_tcgen05_guardrail_trap_col_being_dealloced_not_returned_by_alloc)
        /*002c*/ 	.word	0x00000000


	//----- nvinfo : EIATTR_FRAME_SIZE
	.align		4
.L_25:
        /*0030*/ 	.byte	0x04, 0x11
        /*0032*/ 	.short	(.L_27 - .L_26)
	.align		4
.L_26:
        /*0034*/ 	.word	index@(_ZN7cutlass13device_kernelINS_4gemm6kernel13GemmUniversalIN4cute5tupleIJiiiiEEENS1_10collective13CollectiveMmaINS1_35MainloopSm100TmaUmmaWarpSpecializedILi27ELi2ELi4ENS5_IJNS4_1CILi2EEENSA_ILi1EEESC_EEEEENS5_IJNSA_ILi64EEESF_SF_EEENS_12float_e4m3_tENS5_IJlSC_lEEESH_SI_NS4_8TiledMMAINS4_8MMA_AtomIJNS4_10MMA_TraitsINS4_19SM100_MMA_F8F6F4_SSEJSH_SH_fSF_SF_NS4_17integral_constantINS4_4UMMA5MajorELSP_0EEESQ_NSN_INSO_7ScaleInELSR_0EEESS_EEEEEENS4_6LayoutINS5_IJSC_SC_SC_EEENS5_IJNSA_ILi0EEESX_SX_EEEEENS5_IJNS4_10UnderscoreES10_S10_EEEEENS4_13SM90_TMA_LOADENS4_14ComposedLayoutINS4_7SwizzleILi2ELi4ELi3EEENS4_18smem_ptr_flag_bitsILi8EEENSV_INS5_IJNSA_ILi8EEESF_EEENS5_IJSF_SC_EEEEEEEvNS4_8identityENS4_23SM90_TMA_LOAD_MULTICASTES1D_vS1E_EENS_8epilogue10collective18CollectiveEpilogueINS1H_23Sm100TmaWarpSpecializedILi1ELi1ELi32ELb0ELb0EEEJSG_NS5_IJNSV_ISF_SC_EES1M_EEESH_SI_SH_SI_NS1H_6fusion15FusionCallbacksIS1L_NS1O_17LinearCombinationISH_fSH_fLNS_15FloatRoundStyleE2EEESG_S1N_JEEENS4_5SM1004TMEM4LOAD26SM100_TMEM_LOAD_16dp32b32xES13_S1D_NS4_39AutoVectorizingCopyWithAssumedAlignmentILi128EEENS4_14SM90_TMA_STOREES1D_S1Z_S1Z_EEEvvEEEEvNT_6ParamsE)
        /*0038*/ 	.word	0x00000000


	//----- nvinfo : EIATTR_MIN_STACK_SIZE
	.align		4
.L_27:
        /*003c*/ 	.byte	0x04, 0x12
        /*003e*/ 	.short	(.L_29 - .L_28)
	.align		4
.L_28:
        /*0040*/ 	.word	index@(_ZN7cutlass13device_kernelINS_4gemm6kernel13GemmUniversalIN4cute5tupleIJiiiiEEENS1_10collective13CollectiveMmaINS1_35MainloopSm100TmaUmmaWarpSpecializedILi27ELi2ELi4ENS5_IJNS4_1CILi2EEENSA_ILi1EEESC_EEEEENS5_IJNSA_ILi64EEESF_SF_EEENS_12float_e4m3_tENS5_IJlSC_lEEESH_SI_NS4_8TiledMMAINS4_8MMA_AtomIJNS4_10MMA_TraitsINS4_19SM100_MMA_F8F6F4_SSEJSH_SH_fSF_SF_NS4_17integral_constantINS4_4UMMA5MajorELSP_0EEESQ_NSN_INSO_7ScaleInELSR_0EEESS_EEEEEENS4_6LayoutINS5_IJSC_SC_SC_EEENS5_IJNSA_ILi0EEESX_SX_EEEEENS5_IJNS4_10UnderscoreES10_S10_EEEEENS4_13SM90_TMA_LOADENS4_14ComposedLayoutINS4_7SwizzleILi2ELi4ELi3EEENS4_18smem_ptr_flag_bitsILi8EEENSV_INS5_IJNSA_ILi8EEESF_EEENS5_IJSF_SC_EEEEEEEvNS4_8identityENS4_23SM90_TMA_LOAD_MULTICASTES1D_vS1E_EENS_8epilogue10collective18CollectiveEpilogueINS1H_23Sm100TmaWarpSpecializedILi1ELi1ELi32ELb0ELb0EEEJSG_NS5_IJNSV_ISF_SC_EES1M_EEESH_SI_SH_SI_NS1H_6fusion15FusionCallbacksIS1L_NS1O_17LinearCombinationISH_fSH_fLNS_15FloatRoundStyleE2EEESG_S1N_JEEENS4_5SM1004TMEM4LOAD26SM100_TMEM_LOAD_16dp32b32xES13_S1D_NS4_39AutoVectorizingCopyWithAssumedAlignmentILi128EEENS4_14SM90_TMA_STOREES1D_S1Z_S1Z_EEEvvEEEEvNT_6ParamsE)
        /*0044*/ 	.word	0x00000000
.L_29:


//--------------------- .nv.compat                --------------------------
	.section	.nv.compat,"",@"SHT_CUDA_COMPAT_INFO"
	.align	4
        /*0000*/ 	.byte	0x02, 0x09, 0x01, 0x00, 0x02, 0x02, 0x02, 0x00, 0x02, 0x05, 0x05, 0x00, 0x03, 0x07, 0x01, 0x01
        /*0010*/ 	.byte	0x02, 0x03, 0x01, 0x00, 0x02, 0x06, 0x01, 0x00, 0x04, 0x0b, 0x08, 0x00, 0x09, 0x00, 0x00, 0x00
        /*0020*/ 	.byte	0x00, 0x00, 0x00, 0x00


//--------------------- .nv.info._ZN7cutlass13device_kernelINS_4gemm6kernel13GemmUniversalIN4cute5tupleIJiiiiEEENS1_10collective13CollectiveMmaINS1_35MainloopSm100TmaUmmaWarpSpecializedILi27ELi2ELi4ENS5_IJNS4_1CILi2EEENSA_ILi1EEESC_EEEEENS5_IJNSA_ILi64EEESF_SF_EEENS_12float_e4m3_tENS5_IJlSC_lEEESH_SI_NS4_8TiledMMAINS4_8MMA_AtomIJNS4_10MMA_TraitsINS4_19SM100_MMA_F8F6F4_SSEJSH_SH_fSF_SF_NS4_17integral_constantINS4_4UMMA5MajorELSP_0EEESQ_NSN_INSO_7ScaleInELSR_0EEESS_EEEEEENS4_6LayoutINS5_IJSC_SC_SC_EEENS5_IJNSA_ILi0EEESX_SX_EEEEENS5_IJNS4_10UnderscoreES10_S10_EEEEENS4_13SM90_TMA_LOADENS4_14ComposedLayoutINS4_7SwizzleILi2ELi4ELi3EEENS4_18smem_ptr_flag_bitsILi8EEENSV_INS5_IJNSA_ILi8EEESF_EEENS5_IJSF_SC_EEEEEEEvNS4_8identityENS4_23SM90_TMA_LOAD_MULTICASTES1D_vS1E_EENS_8epilogue10collective18CollectiveEpilogueINS1H_23Sm100TmaWarpSpecializedILi1ELi1ELi32ELb0ELb0EEEJSG_NS5_IJNSV_ISF_SC_EES1M_EEESH_SI_SH_SI_NS1H_6fusion15FusionCallbacksIS1L_NS1O_17LinearCombinationISH_fSH_fLNS_15FloatRoundStyleE2EEESG_S1N_JEEENS4_5SM1004TMEM4LOAD26SM100_TMEM_LOAD_16dp32b32xES13_S1D_NS4_39AutoVectorizingCopyWithAssumedAlignmentILi128EEENS4_14SM90_TMA_STOREES1D_S1Z_S1Z_EEEvvEEEEvNT_6ParamsE --------------------------
	.section	.nv.info._ZN7cutlass13device_kernelINS_4gemm6kernel13GemmUniversalIN4cute5tupleIJiiiiEEENS1_10collective13CollectiveMmaINS1_35MainloopSm100TmaUmmaWarpSpecializedILi27ELi2ELi4ENS5_IJNS4_1CILi2EEENSA_ILi1EEESC_EEEEENS5_IJNSA_ILi64EEESF_SF_EEENS_12float_e4m3_tENS5_IJlSC_lEEESH_SI_NS4_8TiledMMAINS4_8MMA_AtomIJNS4_10MMA_TraitsINS4_19SM100_MMA_F8F6F4_SSEJSH_SH_fSF_SF_NS4_17integral_constantINS4_4UMMA5MajorELSP_0EEESQ_NSN_INSO_7ScaleInELSR_0EEESS_EEEEEENS4_6LayoutINS5_IJSC_SC_SC_EEENS5_IJNSA_ILi0EEESX_SX_EEEEENS5_IJNS4_10UnderscoreES10_S10_EEEEENS4_13SM90_TMA_LOADENS4_14ComposedLayoutINS4_7SwizzleILi2ELi4ELi3EEENS4_18smem_ptr_flag_bitsILi8EEENSV_INS5_IJNSA_ILi8EEESF_EEENS5_IJSF_SC_EEEEEEEvNS4_8identityENS4_23SM90_TMA_LOAD_MULTICASTES1D_vS1E_EENS_8epilogue10collective18CollectiveEpilogueINS1H_23Sm100TmaWarpSpecializedILi1ELi1ELi32ELb0ELb0EEEJSG_NS5_IJNSV_ISF_SC_EES1M_EEESH_SI_SH_SI_NS1H_6fusion15FusionCallbacksIS1L_NS1O_17LinearCombinationISH_fSH_fLNS_15FloatRoundStyleE2EEESG_S1N_JEEENS4_5SM1004TMEM4LOAD26SM100_TMEM_LOAD_16dp32b32xES13_S1D_NS4_39AutoVectorizingCopyWithAssumedAlignmentILi128EEENS4_14SM90_TMA_STOREES1D_S1Z_S1Z_EEEvvEEEEvNT_6ParamsE,"",@"SHT_CUDA_INFO"
	.sectionflags	@""
	.align	4


	//----- nvinfo : EIATTR_CUDA_API_VERSION
	.align		4
        /*0000*/ 	.byte	0x04, 0x37
        /*0002*/ 	.short	(.L_31 - .L_30)
.L_30:
        /*0004*/ 	.word	0x00000082


	//----- nvinfo : EIATTR_KPARAM_INFO
	.align		4
.L_31:
        /*0008*/ 	.byte	0x04, 0x17
        /*000a*/ 	.short	(.L_33 - .L_32)
.L_32:
        /*000c*/ 	.word	0x00000000
        /*0010*/ 	.short	0x0000
        /*0012*/ 	.short	0x0000
        /*0014*/ 	.byte	0x00, 0xf0, 0x01, 0x20


	//----- nvinfo : EIATTR_AT_ENTRY_FRAGMENTS
	.align		4
.L_33:
        /*0018*/ 	.byte	0x04, 0x4f
        /*001a*/ 	.short	(.L_35 - .L_34)


	//   ....[0]....
.L_34:
        /*001c*/ 	.word	0x00000006


	//----- nvinfo : EIATTR_RESERVED_SMEM_USED
	.align		4
.L_35:
        /*0020*/ 	.byte	0x01, 0x41
	.zero		2


	//----- nvinfo : EIATTR_SPARSE_MMA_MASK
	.align		4
        /*0024*/ 	.byte	0x03, 0x50
        /*0026*/ 	.short	0x0000


	//----- nvinfo : EIATTR_TCGEN05_1CTA_USED
	.align		4
        /*0028*/ 	.byte	0x01, 0x51
	.zero		2


	//----- nvinfo : EIATTR_MAXREG_COUNT
	.align		4
        /*002c*/ 	.byte	0x03, 0x1b
        /*002e*/ 	.short	0x00ff


	//----- nvinfo : EIATTR_NUM_BARRIERS
	.align		4
        /*0030*/ 	.byte	0x02, 0x4c
        /*0032*/ 	.byte	0x07
	.zero		1


	//----- nvinfo : EIATTR_EXTERNS
	.align		4
        /*0034*/ 	.byte	0x04, 0x0f
        /*0036*/ 	.short	(.L_37 - .L_36)


	//   ....[0]....
	.align		4
.L_36:
        /*0038*/ 	.word	index@(__assertfail)


	//----- nvinfo : EIATTR_MERCURY_ISA_VERSION
	.align		4
.L_37:
        /*003c*/ 	.byte	0x03, 0x5f
        /*003e*/ 	.short	0x0101


	//----- nvinfo : EIATTR_INT_WARP_WIDE_INSTR_OFFSETS
	.align		4
        /*0040*/ 	.byte	0x04, 0x31
        /*0042*/ 	.short	(.L_39 - .L_38)


	//   ....[0]....
.L_38:
        /*0044*/ 	.word	0x00004b10


	//   ....[1]....
        /*0048*/ 	.word	0x00004b40


	//   ....[2]....
        /*004c*/ 	.word	0x00004b60


	//   ....[3]....
        /*0050*/ 	.word	0x00005740


	//   ....[4]....
        /*0054*/ 	.word	0x000057f0


	//----- nvinfo : EIATTR_COOP_GROUP_MASK_REGIDS
	.align		4
.L_39:
        /*0058*/ 	.byte	0x04, 0x29
        /*005a*/ 	.short	(.L_41 - .L_40)


	//   ....[0]....
.L_40:
        /*005c*/ 	.word	0xffffffff


	//   ....[1]....
        /*0060*/ 	.word	0xffffffff


	//   ....[2]....
        /*0064*/ 	.word	0xffffffff


	//   ....[3]....
        /*0068*/ 	.word	0xffffffff


	//   ....[4]....
        /*006c*/ 	.word	0xffffffff


	//   ....[5]....
        /*0070*/ 	.word	0xffffffff


	//   ....[6]....
        /*0074*/ 	.word	0xffffffff


	//   ....[7]....
        /*0078*/ 	.word	0xffffffff


	//   ....[8]....
        /*007c*/ 	.word	0xffffffff


	//   ....[9]....
        /*0080*/ 	.word	0xffffffff


	//   ....[10]....
        /*0084*/ 	.word	0xffffffff


	//   ....[11]....
        /*0088*/ 	.word	0xffffffff


	//   ....[12]....
        /*008c*/ 	.word	0xffffffff


	//   ....[13]....
        /*0090*/ 	.word	0xffffffff


	//----- nvinfo : EIATTR_COOP_GROUP_INSTR_OFFSETS
	.align		4
.L_41:
        /*0094*/ 	.byte	0x04, 0x28
        /*0096*/ 	.short	(.L_43 - .L_42)


	//   ....[0]....
.L_42:
        /*0098*/ 	.word	0x00000080


	//   ....[1]....
        /*009c*/ 	.word	0x000004e0


	//   ....[2]....
        /*00a0*/ 	.word	0x00000980


	//   ....[3]....
        /*00a4*/ 	.word	0x00000ac0


	//   ....[4]....
        /*00a8*/ 	.word	0x00000bc0


	//   ....[5]....
        /*00ac*/ 	.word	0x00000d30


	//   ....[6]....
        /*00b0*/ 	.word	0x00000ed0


	//   ....[7]....
        /*00b4*/ 	.word	0x00001090


	//   ....[8]....
        /*00b8*/ 	.word	0x00002250


	//   ....[9]....
        /*00bc*/ 	.word	0x00003de0


	//   ....[10]....
        /*00c0*/ 	.word	0x00003ff0


	//   ....[11]....
        /*00c4*/ 	.word	0x00004020


	//   ....[12]....
        /*00c8*/ 	.word	0x000049f0


	//   ....[13]....
        /*00cc*/ 	.word	0x00004c20


	//----- nvinfo : EIATTR_VRC_CTA_INIT_COUNT
	.align		4
.L_43:
        /*00d0*/ 	.byte	0x02, 0x4a
        /*00d2*/ 	.byte	0x80
	.zero		1


	//----- nvinfo : EIATTR_SYSCALL_OFFSETS
	.align		4
        /*00d4*/ 	.byte	0x04, 0x46
        /*00d6*/ 	.short	(.L_45 - .L_44)


	//   ....[0]....
.L_44:
        /*00d8*/ 	.word	0x00006360


	//   ....[1]....
        /*00dc*/ 	.word	0x000064a0


	//   ....[2]....
        /*00e0*/ 	.word	0x00006c20


	//----- nvinfo : EIATTR_MBARRIER_INSTR_OFFSETS
	.align		4
.L_45:
        /*00e4*/ 	.byte	0x04, 0x39
        /*00e6*/ 	.short	(.L_47 - .L_46)


	//   ....[0]....
.L_46:
        /*00e8*/ 	.word	0x00000600
        /*00ec*/ 	.word	0x000000ff
        /*00f0*/ 	.word	0x00000000
        /*00f4*/ 	.short	0x0100
        /*00f6*/ 	.byte	0x04
	.zero		1


	//   ....[1]....
        /*00f8*/ 	.word	0x00000610
        /*00fc*/ 	.word	0x000000ff
        /*0100*/ 	.word	0x000000d8
        /*0104*/ 	.short	0x0100
        /*0106*/ 	.byte	0x04
	.zero		1


	//   ....[2]....
        /*0108*/ 	.word	0x00000620
        /*010c*/ 	.word	0x000000ff
        /*0110*/ 	.word	0x00000008
        /*0114*/ 	.short	0x0100
        /*0116*/ 	.byte	0x04
	.zero		1


	//   ....[3]....
        /*0118*/ 	.word	0x00000630
        /*011c*/ 	.word	0x000000ff
        /*0120*/ 	.word	0x000000e0
        /*0124*/ 	.short	0x0100
        /*0126*/ 	.byte	0x04
	.zero		1


	//   ....[4]....
        /*0128*/ 	.word	0x00000640
        /*012c*/ 	.word	0x000000ff
        /*0130*/ 	.word	0x00000010
        /*0134*/ 	.short	0x0100
        /*0136*/ 	.byte	0x04
	.zero		1


	//   ....[5]....
        /*0138*/ 	.word	0x00000650
        /*013c*/ 	.word	0x000000ff
        /*0140*/ 	.word	0x000000e8
        /*0144*/ 	.short	0x0100
        /*0146*/ 	.byte	0x04
	.zero		1


	//   ....[6]....
        /*0148*/ 	.word	0x00000660
        /*014c*/ 	.word	0x000000ff
        /*0150*/ 	.word	0x00000018
        /*0154*/ 	.short	0x0100
        /*0156*/ 	.byte	0x04
	.zero		1


	//   ....[7]....
        /*0158*/ 	.word	0x00000670
        /*015c*/ 	.word	0x000000ff
        /*0160*/ 	.word	0x000000f0
        /*0164*/ 	.short	0x0100
        /*0166*/ 	.byte	0x04
	.zero		1


	//   ....[8]....
        /*0168*/ 	.word	0x00000680
        /*016c*/ 	.word	0x000000ff
        /*0170*/ 	.word	0x00000020
        /*0174*/ 	.short	0x0100
        /*0176*/ 	.byte	0x04
	.zero		1


	//   ....[9]....
        /*0178*/ 	.word	0x00000690
        /*017c*/ 	.word	0x000000ff
        /*0180*/ 	.word	0x000000f8
        /*0184*/ 	.short	0x0100
        /*0186*/ 	.byte	0x04
	.zero		1


	//   ....[10]....
        /*0188*/ 	.word	0x000006a0
        /*018c*/ 	.word	0x000000ff
        /*0190*/ 	.word	0x00000028
        /*0194*/ 	.short	0x0100
        /*0196*/ 	.byte	0x04
	.zero		1


	//   ....[11]....
        /*0198*/ 	.word	0x000006b0
        /*019c*/ 	.word	0x000000ff
        /*01a0*/ 	.word	0x00000100
        /*01a4*/ 	.short	0x0100
        /*01a6*/ 	.byte	0x04
	.zero		1


	//   ....[12]....
        /*01a8*/ 	.word	0x000006c0
        /*01ac*/ 	.word	0x000000ff
        /*01b0*/ 	.word	0x00000030
        /*01b4*/ 	.short	0x0100
        /*01b6*/ 	.byte	0x04
	.zero		1


	//   ....[13]....
        /*01b8*/ 	.word	0x000006d0
        /*01bc*/ 	.word	0x000000ff
        /*01c0*/ 	.word	0x00000108
        /*01c4*/ 	.short	0x0100
        /*01c6*/ 	.byte	0x04
	.zero		1


	//   ....[14]....
        /*01c8*/ 	.word	0x000006e0
        /*01cc*/ 	.word	0x000000ff
        /*01d0*/ 	.word	0x00000038
        /*01d4*/ 	.short	0x0100
        /*01d6*/ 	.byte	0x04
	.zero		1


	//   ....[15]....
        /*01d8*/ 	.word	0x000006f0
        /*01dc*/ 	.word	0x000000ff
        /*01e0*/ 	.word	0x00000110
        /*01e4*/ 	.short	0x0100
        /*01e6*/ 	.byte	0x04
	.zero		1


	//   ....[16]....
        /*01e8*/ 	.word	0x00000700
        /*01ec*/ 	.word	0x000000ff
        /*01f0*/ 	.word	0x00000040
        /*01f4*/ 	.short	0x0100
        /*01f6*/ 	.byte	0x04
	.zero		1


	//   ....[17]....
        /*01f8*/ 	.word	0x00000710
        /*01fc*/ 	.word	0x000000ff
        /*0200*/ 	.word	0x00000118
        /*0204*/ 	.short	0x0100
        /*0206*/ 	.byte	0x04
	.zero		1


	//   ....[18]....
        /*0208*/ 	.word	0x00000720
        /*020c*/ 	.word	0x000000ff
        /*0210*/ 	.word	0x00000048
        /*0214*/ 	.short	0x0100
        /*0216*/ 	.byte	0x04
	.zero		1


	//   ....[19]....
        /*0218*/ 	.word	0x00000730
        /*021c*/ 	.word	0x000000ff
        /*0220*/ 	.word	0x00000120
        /*0224*/ 	.short	0x0100
        /*0226*/ 	.byte	0x04
	.zero		1


	//   ....[20]....
        /*0228*/ 	.word	0x00000740
        /*022c*/ 	.word	0x000000ff
        /*0230*/ 	.word	0x00000050
        /*0234*/ 	.short	0x0100
        /*0236*/ 	.byte	0x04
	.zero		1


	//   ....[21]....
        /*0238*/ 	.word	0x00000750
        /*023c*/ 	.word	0x000000ff
        /*0240*/ 	.word	0x00000128
        /*0244*/ 	.short	0x0100
        /*0246*/ 	.byte	0x04
	.zero		1


	//   ....[22]....
        /*0248*/ 	.word	0x00000760
        /*024c*/ 	.word	0x000000ff
        /*0250*/ 	.word	0x00000058
        /*0254*/ 	.short	0x0100
        /*0256*/ 	.byte	0x04
	.zero		1


	//   ....[23]....
        /*0258*/ 	.word	0x00000770
        /*025c*/ 	.word	0x000000ff
        /*0260*/ 	.word	0x00000130
        /*0264*/ 	.short	0x0100
        /*0266*/ 	.byte	0x04
	.zero		1


	//   ....[24]....
        /*0268*/ 	.word	0x00000780
        /*026c*/ 	.word	0x000000ff
        /*0270*/ 	.word	0x00000060
        /*0274*/ 	.short	0x0100
        /*0276*/ 	.byte	0x04
	.zero		1


	//   ....[25]....
        /*0278*/ 	.word	0x00000790
        /*027c*/ 	.word	0x000000ff
        /*0280*/ 	.word	0x00000138
        /*0284*/ 	.short	0x0100
        /*0286*/ 	.byte	0x04
	.zero		1


	//   ....[26]....
        /*0288*/ 	.word	0x000007a0
        /*028c*/ 	.word	0x000000ff
        /*0290*/ 	.word	0x00000068
        /*0294*/ 	.short	0x0100
        /*0296*/ 	.byte	0x04
	.zero		1


	//   ....[27]....
        /*0298*/ 	.word	0x000007b0
        /*029c*/ 	.word	0x000000ff
        /*02a0*/ 	.word	0x00000140
        /*02a4*/ 	.short	0x0100
        /*02a6*/ 	.byte	0x04
	.zero		1


	//   ....[28]....
        /*02a8*/ 	.word	0x000007c0
        /*02ac*/ 	.word	0x000000ff
        /*02b0*/ 	.word	0x00000070
        /*02b4*/ 	.short	0x0100
        /*02b6*/ 	.byte	0x04
	.zero		1


	//   ....[29]....
        /*02b8*/ 	.word	0x000007d0
        /*02bc*/ 	.word	0x000000ff
        /*02c0*/ 	.word	0x00000148
        /*02c4*/ 	.short	0x0100
        /*02c6*/ 	.byte	0x04
	.zero		1


	//   ....[30]....
        /*02c8*/ 	.word	0x000007e0
        /*02cc*/ 	.word	0x000000ff
        /*02d0*/ 	.word	0x00000078
        /*02d4*/ 	.short	0x0100
        /*02d6*/ 	.byte	0x04
	.zero		1


	//   ....[31]....
        /*02d8*/ 	.word	0x000007f0
        /*02dc*/ 	.word	0x000000ff
        /*02e0*/ 	.word	0x00000150
        /*02e4*/ 	.short	0x0100
        /*02e6*/ 	.byte	0x04
	.zero		1


	//   ....[32]....
        /*02e8*/ 	.word	0x00000800
        /*02ec*/ 	.word	0x000000ff
        /*02f0*/ 	.word	0x00000080
        /*02f4*/ 	.short	0x0100
        /*02f6*/ 	.byte	0x04
	.zero		1


	//   ....[33]....
        /*02f8*/ 	.word	0x00000810
        /*02fc*/ 	.word	0x000000ff
        /*0300*/ 	.word	0x00000158
        /*0304*/ 	.short	0x0100
        /*0306*/ 	.byte	0x04
	.zero		1


	//   ....[34]....
        /*0308*/ 	.word	0x00000820
        /*030c*/ 	.word	0x000000ff
        /*0310*/ 	.word	0x00000088
        /*0314*/ 	.short	0x0100
        /*0316*/ 	.byte	0x04
	.zero		1


	//   ....[35]....
        /*0318*/ 	.word	0x00000830
        /*031c*/ 	.word	0x000000ff
        /*0320*/ 	.word	0x00000160
        /*0324*/ 	.short	0x0100
        /*0326*/ 	.byte	0x04
	.zero		1


	//   ....[36]....
        /*0328*/ 	.word	0x00000840
        /*032c*/ 	.word	0x000000ff
        /*0330*/ 	.word	0x00000090
        /*0334*/ 	.short	0x0100
        /*0336*/ 	.byte	0x04
	.zero		1


	//   ....[37]....
        /*0338*/ 	.word	0x00000850
        /*033c*/ 	.word	0x000000ff
        /*0340*/ 	.word	0x00000168
        /*0344*/ 	.short	0x0100
        /*0346*/ 	.byte	0x04
	.zero		1


	//   ....[38]....
        /*0348*/ 	.word	0x00000860
        /*034c*/ 	.word	0x000000ff
        /*0350*/ 	.word	0x00000098
        /*0354*/ 	.short	0x0100
        /*0356*/ 	.byte	0x04
	.zero		1


	//   ....[39]....
        /*0358*/ 	.word	0x00000870
        /*035c*/ 	.word	0x000000ff
        /*0360*/ 	.word	0x00000170
        /*0364*/ 	.short	0x0100
        /*0366*/ 	.byte	0x04
	.zero		1


	//   ....[40]....
        /*0368*/ 	.word	0x00000880
        /*036c*/ 	.word	0x000000ff
        /*0370*/ 	.word	0x000000a0
        /*0374*/ 	.short	0x0100
        /*0376*/ 	.byte	0x04
	.zero		1


	//   ....[41]....
        /*0378*/ 	.word	0x00000890
        /*037c*/ 	.word	0x000000ff
        /*0380*/ 	.word	0x00000178
        /*0384*/ 	.short	0x0100
        /*0386*/ 	.byte	0x04
	.zero		1


	//   ....[42]....
        /*0388*/ 	.word	0x000008a0
        /*038c*/ 	.word	0x000000ff
        /*0390*/ 	.word	0x000000a8
        /*0394*/ 	.short	0x0100
        /*0396*/ 	.byte	0x04
	.zero		1


	//   ....[43]....
        /*0398*/ 	.word	0x000008b0
        /*039c*/ 	.word	0x000000ff
        /*03a0*/ 	.word	0x00000180
        /*03a4*/ 	.short	0x0100
        /*03a6*/ 	.byte	0x04
	.zero		1


	//   ....[44]....
        /*03a8*/ 	.word	0x000008c0
        /*03ac*/ 	.word	0x000000ff
        /*03b0*/ 	.word	0x000000b0
        /*03b4*/ 	.short	0x0100
        /*03b6*/ 	.byte	0x04
	.zero		1


	//   ....[45]....
        /*03b8*/ 	.word	0x000008d0
        /*03bc*/ 	.word	0x000000ff
        /*03c0*/ 	.word	0x00000188
        /*03c4*/ 	.short	0x0100
        /*03c6*/ 	.byte	0x04
	.zero		1


	//   ....[46]....
        /*03c8*/ 	.word	0x000008e0
        /*03cc*/ 	.word	0x000000ff
        /*03d0*/ 	.word	0x000000b8
        /*03d4*/ 	.short	0x0100
        /*03d6*/ 	.byte	0x04
	.zero		1


	//   ....[47]....
        /*03d8*/ 	.word	0x000008f0
        /*03dc*/ 	.word	0x000000ff
        /*03e0*/ 	.word	0x00000190
        /*03e4*/ 	.short	0x0100
        /*03e6*/ 	.byte	0x04
	.zero		1


	//   ....[48]....
        /*03e8*/ 	.word	0x00000900
        /*03ec*/ 	.word	0x000000ff
        /*03f0*/ 	.word	0x000000c0
        /*03f4*/ 	.short	0x0100
        /*03f6*/ 	.byte	0x04
	.zero		1


	//   ....[49]....
        /*03f8*/ 	.word	0x00000910
        /*03fc*/ 	.word	0x000000ff
        /*0400*/ 	.word	0x00000198
        /*0404*/ 	.short	0x0100
        /*0406*/ 	.byte	0x04
	.zero		1


	//   ....[50]....
        /*0408*/ 	.word	0x00000920
        /*040c*/ 	.word	0x000000ff
        /*0410*/ 	.word	0x000000c8
        /*0414*/ 	.short	0x0100
        /*0416*/ 	.byte	0x04
	.zero		1


	//   ....[51]....
        /*0418*/ 	.word	0x00000930
        /*041c*/ 	.word	0x000000ff
        /*0420*/ 	.word	0x000001a0
        /*0424*/ 	.short	0x0100
        /*0426*/ 	.byte	0x04
	.zero		1


	//   ....[52]....
        /*0428*/ 	.word	0x00000940
        /*042c*/ 	.word	0x000000ff
        /*0430*/ 	.word	0x000000d0
        /*0434*/ 	.short	0x0100
        /*0436*/ 	.byte	0x04
	.zero		1


	//   ....[53]....
        /*0438*/ 	.word	0x00000950
        /*043c*/ 	.word	0x000000ff
        /*0440*/ 	.word	0x000001a8
        /*0444*/ 	.short	0x0100
        /*0446*/ 	.byte	0x04
	.zero		1


	//   ....[54]....
        /*0448*/ 	.word	0x00000a90
        /*044c*/ 	.word	0x000000ff
        /*0450*/ 	.word	0x000001b0
        /*0454*/ 	.short	0x0100
        /*0456*/ 	.byte	0x04
	.zero		1


	//   ....[55]....
        /*0458*/ 	.word	0x00000aa0
        /*045c*/ 	.word	0x000000ff
        /*0460*/ 	.word	0x000001b8
        /*0464*/ 	.short	0x0100
        /*0466*/ 	.byte	0x04
	.zero		1


	//   ....[56]....
        /*0468*/ 	.word	0x00000b90
        /*046c*/ 	.word	0x000000ff
        /*0470*/ 	.word	0x000001c0
        /*0474*/ 	.short	0x0100
        /*0476*/ 	.byte	0x06
	.zero		1


	//   ....[57]....
        /*0478*/ 	.word	0x00000ba0
        /*047c*/ 	.word	0x000000ff
        /*0480*/ 	.word	0x000001c8
        /*0484*/ 	.short	0x0100
        /*0486*/ 	.byte	0x06
	.zero		1


	//   ....[58]....
        /*0488*/ 	.word	0x00000ce0
        /*048c*/ 	.word	0x000000ff
        /*0490*/ 	.word	0x000001d0
        /*0494*/ 	.short	0x0100
        /*0496*/ 	.byte	0x06
	.zero		1


	//   ....[59]....
        /*0498*/ 	.word	0x00000cf0
        /*049c*/ 	.word	0x000000ff
        /*04a0*/ 	.word	0x000001e0
        /*04a4*/ 	.short	0x0100
        /*04a6*/ 	.byte	0x06
	.zero		1


	//   ....[60]....
        /*04a8*/ 	.word	0x00000d00
        /*04ac*/ 	.word	0x000000ff
        /*04b0*/ 	.word	0x000001d8
        /*04b4*/ 	.short	0x0100
        /*04b6*/ 	.byte	0x06
	.zero		1


	//   ....[61]....
        /*04b8*/ 	.word	0x00000d10
        /*04bc*/ 	.word	0x000000ff
        /*04c0*/ 	.word	0x000001e8
        /*04c4*/ 	.short	0x0100
        /*04c6*/ 	.byte	0x06
	.zero		1


	//   ....[62]....
        /*04c8*/ 	.word	0x00000e40
        /*04cc*/ 	.word	0x000000ff
        /*04d0*/ 	.word	0x000001f0
        /*04d4*/ 	.short	0x0100
        /*04d6*/ 	.byte	0x04
	.zero		1


	//   ....[63]....
        /*04d8*/ 	.word	0x00000e50
        /*04dc*/ 	.word	0x000000ff
        /*04e0*/ 	.word	0x00000210
        /*04e4*/ 	.short	0x0100
        /*04e6*/ 	.byte	0x04
	.zero		1


	//   ....[64]....
        /*04e8*/ 	.word	0x00000e60
        /*04ec*/ 	.word	0x000000ff
        /*04f0*/ 	.word	0x000001f8
        /*04f4*/ 	.short	0x0100
        /*04f6*/ 	.byte	0x04
	.zero		1


	//   ....[65]....
        /*04f8*/ 	.word	0x00000e70
        /*04fc*/ 	.word	0x000000ff
        /*0500*/ 	.word	0x00000218
        /*0504*/ 	.short	0x0100
        /*0506*/ 	.byte	0x04
	.zero		1


	//   ....[66]....
        /*0508*/ 	.word	0x00000e80
        /*050c*/ 	.word	0x000000ff
        /*0510*/ 	.word	0x00000200
        /*0514*/ 	.short	0x0100
        /*0516*/ 	.byte	0x04
	.zero		1


	//   ....[67]....
        /*0518*/ 	.word	0x00000e90
        /*051c*/ 	.word	0x000000ff
        /*0520*/ 	.word	0x00000220
        /*0524*/ 	.short	0x0100
        /*0526*/ 	.byte	0x04
	.zero		1


	//   ....[68]....
        /*0528*/ 	.word	0x00000ea0
        /*052c*/ 	.word	0x000000ff
        /*0530*/ 	.word	0x00000208
        /*0534*/ 	.short	0x0100
        /*0536*/ 	.byte	0x04
	.zero		1


	//   ....[69]....
        /*0538*/ 	.word	0x00000eb0
        /*053c*/ 	.word	0x000000ff
        /*0540*/ 	.word	0x00000228
        /*0544*/ 	.short	0x0100
        /*0546*/ 	.byte	0x04
	.zero		1


	//   ....[70]....
        /*0548*/ 	.word	0x00000fa0
        /*054c*/ 	.word	0x000000ff
        /*0550*/ 	.word	0x00000230
        /*0554*/ 	.short	0x0100
        /*0556*/ 	.byte	0x04
	.zero		1


	//   ....[71]....
        /*0558*/ 	.word	0x00000fb0
        /*055c*/ 	.word	0x000000ff
        /*0560*/ 	.word	0x00000240
        /*0564*/ 	.short	0x0100
        /*0566*/ 	.byte	0x04
	.zero		1


	//   ....[72]....
        /*0568*/ 	.word	0x00000fc0
        /*056c*/ 	.word	0x000000ff
        /*0570*/ 	.word	0x00000238
        /*0574*/ 	.short	0x0100
        /*0576*/ 	.byte	0x04
	.zero		1


	//   ....[73]....
        /*0578*/ 	.word	0x00000fd0
        /*057c*/ 	.word	0x000000ff
        /*0580*/ 	.word	0x00000248
        /*0584*/ 	.short	0x0100
        /*0586*/ 	.byte	0x04
	.zero		1


	//   ....[74]....
        /*0588*/ 	.word	0x00001ad0
        /*058c*/ 	.word	0x00000000
        /*0590*/ 	.word	0x00000240
        /*0594*/ 	.short	0x010a
        /*0596*/ 	.byte	0xff
	.zero		1


	//   ....[75]....
        /*0598*/ 	.word	0x00001b00
        /*059c*/ 	.word	0x00000000
        /*05a0*/ 	.word	0x00000230
        /*05a4*/ 	.short	0x0101
        /*05a6*/ 	.byte	0xff
	.zero		1


	//   ....[76]....
        /*05a8*/ 	.word	0x00001bd0
        /*05ac*/ 	.word	0x000000ff
        /*05b0*/ 	.word	0x000000d8
        /*05b4*/ 	.short	0x010a
        /*05b6*/ 	.byte	0x04
	.zero		1


	//   ....[77]....
        /*05b8*/ 	.word	0x00001c50
        /*05bc*/ 	.word	0x000000ff
        /*05c0*/ 	.word	0x000000d8
        /*05c4*/ 	.short	0x010a
        /*05c6*/ 	.byte	0x21
	.zero		1


	//   ....[78]....
        /*05c8*/ 	.word	0x00001de0
        /*05cc*/ 	.word	0x000000ff
        /*05d0*/ 	.word	0x000000d8
        /*05d4*/ 	.short	0x010a
        /*05d6*/ 	.byte	0x08
	.zero		1


	//   ....[79]....
        /*05d8*/ 	.word	0x00001f00
        /*05dc*/ 	.word	0x000000ff
        /*05e0*/ 	.word	0x000001c8
        /*05e4*/ 	.short	0x0101
        /*05e6*/ 	.byte	0x06
	.zero		1


	//   ....[80]....
        /*05e8*/ 	.word	0x00001f20
        /*05ec*/ 	.word	0x000000ff
        /*05f0*/ 	.word	0x000000d8
        /*05f4*/ 	.short	0x010a
        /*05f6*/ 	.byte	0x04
	.zero		1


	//   ....[81]....
        /*05f8*/ 	.word	0x00001fa0
        /*05fc*/ 	.word	0x000000ff
        /*0600*/ 	.word	0x000000d8
        /*0604*/ 	.short	0x010a
        /*0606*/ 	.byte	0x11
	.zero		1


	//   ....[82]....
        /*0608*/ 	.word	0x000021b0
        /*060c*/ 	.word	0x000000ff
        /*0610*/ 	.word	0x000000d8
        /*0614*/ 	.short	0x010a
        /*0616*/ 	.byte	0x07
	.zero		1


	//   ....[83]....
        /*0618*/ 	.word	0x00002280
        /*061c*/ 	.word	0x00000003
        /*0620*/ 	.word	0x000001d0
        /*0624*/ 	.short	0x010a
        /*0626*/ 	.byte	0xff
	.zero		1


	//   ....[84]....
        /*0628*/ 	.word	0x000023d0
        /*062c*/ 	.word	0x00000000
        /*0630*/ 	.word	0x00000000
        /*0634*/ 	.short	0x0101
        /*0636*/ 	.byte	0xff
	.zero		1


	//   ....[85]....
        /*0638*/ 	.word	0x00002970
        /*063c*/ 	.word	0x000000ff
        /*0640*/ 	.word	0x00000000
        /*0644*/ 	.short	0x010a
        /*0646*/ 	.byte	0x04
	.zero		1


	//   ....[86]....
        /*0648*/ 	.word	0x00002a00
        /*064c*/ 	.word	0x000000ff
        /*0650*/ 	.word	0x00000000
        /*0654*/ 	.short	0x010a
        /*0656*/ 	.byte	0x05
	.zero		1


	//   ....[87]....
        /*0658*/ 	.word	0x00002a90
        /*065c*/ 	.word	0x000000ff
        /*0660*/ 	.word	0x00000000
        /*0664*/ 	.short	0x010a
        /*0666*/ 	.byte	0x05
	.zero		1


	//   ....[88]....
        /*0668*/ 	.word	0x00002b20
        /*066c*/ 	.word	0x000000ff
        /*0670*/ 	.word	0x00000000
        /*0674*/ 	.short	0x010a
        /*0676*/ 	.byte	0x05
	.zero		1


	//   ....[89]....
        /*0678*/ 	.word	0x00002bb0
        /*067c*/ 	.word	0x000000ff
        /*0680*/ 	.word	0x00000000
        /*0684*/ 	.short	0x010a
        /*0686*/ 	.byte	0x05
	.zero		1


	//   ....[90]....
        /*0688*/ 	.word	0x00002c40
        /*068c*/ 	.word	0x000000ff
        /*0690*/ 	.word	0x00000000
        /*0694*/ 	.short	0x010a
        /*0696*/ 	.byte	0x05
	.zero		1


	//   ....[91]....
        /*0698*/ 	.word	0x00002cd0
        /*069c*/ 	.word	0x000000ff
        /*06a0*/ 	.word	0x00000000
        /*06a4*/ 	.short	0x010a
        /*06a6*/ 	.byte	0x05
	.zero		1


	//   ....[92]....
        /*06a8*/ 	.word	0x00002d60
        /*06ac*/ 	.word	0x000000ff
        /*06b0*/ 	.word	0x00000000
        /*06b4*/ 	.short	0x010a
        /*06b6*/ 	.byte	0x05
	.zero		1


	//   ....[93]....
        /*06b8*/ 	.word	0x00002df0
        /*06bc*/ 	.word	0x000000ff
        /*06c0*/ 	.word	0x00000000
        /*06c4*/ 	.short	0x010a
        /*06c6*/ 	.byte	0x05
	.zero		1


	//   ....[94]....
        /*06c8*/ 	.word	0x00002e80
        /*06cc*/ 	.word	0x000000ff
        /*06d0*/ 	.word	0x00000000
        /*06d4*/ 	.short	0x010a
        /*06d6*/ 	.byte	0x05
	.zero		1


	//   ....[95]....
        /*06d8*/ 	.word	0x00002f10
        /*06dc*/ 	.word	0x000000ff
        /*06e0*/ 	.word	0x00000000
        /*06e4*/ 	.short	0x010a
        /*06e6*/ 	.byte	0x05
	.zero		1


	//   ....[96]....
        /*06e8*/ 	.word	0x00002fa0
        /*06ec*/ 	.word	0x000000ff
        /*06f0*/ 	.word	0x00000000
        /*06f4*/ 	.short	0x010a
        /*06f6*/ 	.byte	0x05
	.zero		1


	//   ....[97]....
        /*06f8*/ 	.word	0x00003030
        /*06fc*/ 	.word	0x000000ff
        /*0700*/ 	.word	0x00000000
        /*0704*/ 	.short	0x010a
        /*0706*/ 	.byte	0x05
	.zero		1


	//   ....[98]....
        /*0708*/ 	.word	0x000030c0
        /*070c*/ 	.word	0x000000ff
        /*0710*/ 	.word	0x00000000
        /*0714*/ 	.short	0x010a
        /*0716*/ 	.byte	0x05
	.zero		1


	//   ....[99]....
        /*0718*/ 	.word	0x00003150
        /*071c*/ 	.word	0x000000ff
        /*0720*/ 	.word	0x00000000
        /*0724*/ 	.short	0x010a
        /*0726*/ 	.byte	0x05
	.zero		1


	//   ....[100]....
        /*0728*/ 	.word	0x000031e0
        /*072c*/ 	.word	0x000000ff
        /*0730*/ 	.word	0x00000000
        /*0734*/ 	.short	0x010a
        /*0736*/ 	.byte	0x05
	.zero		1


	//   ....[101]....
        /*0738*/ 	.word	0x00003270
        /*073c*/ 	.word	0x000000ff
        /*0740*/ 	.word	0x00000000
        /*0744*/ 	.short	0x010a
        /*0746*/ 	.byte	0x05
	.zero		1


	//   ....[102]....
        /*0748*/ 	.word	0x00003300
        /*074c*/ 	.word	0x000000ff
        /*0750*/ 	.word	0x00000000
        /*0754*/ 	.short	0x010a
        /*0756*/ 	.byte	0x05
	.zero		1


	//   ....[103]....
        /*0758*/ 	.word	0x00003390
        /*075c*/ 	.word	0x000000ff
        /*0760*/ 	.word	0x00000000
        /*0764*/ 	.short	0x010a
        /*0766*/ 	.byte	0x05
	.zero		1


	//   ....[104]....
        /*0768*/ 	.word	0x00003420
        /*076c*/ 	.word	0x000000ff
        /*0770*/ 	.word	0x00000000
        /*0774*/ 	.short	0x010a
        /*0776*/ 	.byte	0x05
	.zero		1


	//   ....[105]....
        /*0778*/ 	.word	0x000034b0
        /*077c*/ 	.word	0x000000ff
        /*0780*/ 	.word	0x00000000
        /*0784*/ 	.short	0x010a
        /*0786*/ 	.byte	0x05
	.zero		1


	//   ....[106]....
        /*0788*/ 	.word	0x00003540
        /*078c*/ 	.word	0x000000ff
        /*0790*/ 	.word	0x00000000
        /*0794*/ 	.short	0x010a
        /*0796*/ 	.byte	0x05
	.zero		1


	//   ....[107]....
        /*0798*/ 	.word	0x000035d0
        /*079c*/ 	.word	0x000000ff
        /*07a0*/ 	.word	0x00000000
        /*07a4*/ 	.short	0x010a
        /*07a6*/ 	.byte	0x05
	.zero		1


	//   ....[108]....
        /*07a8*/ 	.word	0x00003660
        /*07ac*/ 	.word	0x000000ff
        /*07b0*/ 	.word	0x00000000
        /*07b4*/ 	.short	0x010a
        /*07b6*/ 	.byte	0x05
	.zero		1


	//   ....[109]....
        /*07b8*/ 	.word	0x000036f0
        /*07bc*/ 	.word	0x000000ff
        /*07c0*/ 	.word	0x00000000
        /*07c4*/ 	.short	0x010a
        /*07c6*/ 	.byte	0x05
	.zero		1


	//   ....[110]....
        /*07c8*/ 	.word	0x00003780
        /*07cc*/ 	.word	0x000000ff
        /*07d0*/ 	.word	0x00000000
        /*07d4*/ 	.short	0x010a
        /*07d6*/ 	.byte	0x05
	.zero		1


	//   ....[111]....
        /*07d8*/ 	.word	0x00003820
        /*07dc*/ 	.word	0x00000000
        /*07e0*/ 	.word	0x00000000
        /*07e4*/ 	.short	0x010a
        /*07e6*/ 	.byte	0xff
	.zero		1


	//   ....[112]....
        /*07e8*/ 	.word	0x00003940
        /*07ec*/ 	.word	0x00000002
        /*07f0*/ 	.word	0x00000230
        /*07f4*/ 	.short	0x010a
        /*07f6*/ 	.byte	0xff
	.zero		1


	//   ....[113]....
        /*07f8*/ 	.word	0x000039b0
        /*07fc*/ 	.word	0x00000002
        /*0800*/ 	.word	0x00000000
        /*0804*/ 	.short	0x0101
        /*0806*/ 	.byte	0xff
	.zero		1


	//   ....[114]....
        /*0808*/ 	.word	0x000039d0
        /*080c*/ 	.word	0x000000ff
        /*0810*/ 	.word	0x000001e0
        /*0814*/ 	.short	0x010a
        /*0816*/ 	.byte	0x04
	.zero		1


	//   ....[115]....
        /*0818*/ 	.word	0x00003af0
        /*081c*/ 	.word	0x00000002
        /*0820*/ 	.word	0x000001d0
        /*0824*/ 	.short	0x010a
        /*0826*/ 	.byte	0xff
	.zero		1


	//   ....[116]....
        /*0828*/ 	.word	0x00003bf0
        /*082c*/ 	.word	0x00000002
        /*0830*/ 	.word	0x00000000
        /*0834*/ 	.short	0x0101
        /*0836*/ 	.byte	0xff
	.zero		1


	//   ....[117]....
        /*0838*/ 	.word	0x00003c80
        /*083c*/ 	.word	0x000000ff
        /*0840*/ 	.word	0x000001e0
        /*0844*/ 	.short	0x0106
        /*0846*/ 	.byte	0x04
	.zero		1


	//   ....[118]....
        /*0848*/ 	.word	0x00003ca0
        /*084c*/ 	.word	0x000000ff
        /*0850*/ 	.word	0x000001e0
        /*0854*/ 	.short	0x010a
        /*0856*/ 	.byte	0x04
	.zero		1


	//   ....[119]....
        /*0858*/ 	.word	0x00003d30
        /*085c*/ 	.word	0x000000ff
        /*0860*/ 	.word	0x000001e0
        /*0864*/ 	.short	0x0106
        /*0866*/ 	.byte	0x07
	.zero		1


	//   ....[120]....
        /*0868*/ 	.word	0x00003d70
        /*086c*/ 	.word	0x00000000
        /*0870*/ 	.word	0x000001e0
        /*0874*/ 	.short	0x010a
        /*0876*/ 	.byte	0xff
	.zero		1


	//   ....[121]....
        /*0878*/ 	.word	0x00004280
        /*087c*/ 	.word	0x00000000
        /*0880*/ 	.word	0x000001d0
        /*0884*/ 	.short	0x010a
        /*0886*/ 	.byte	0xff
	.zero		1


	//   ....[122]....
        /*0888*/ 	.word	0x00004380
        /*088c*/ 	.word	0x00000003
        /*0890*/ 	.word	0x00000000
        /*0894*/ 	.short	0x0101
        /*0896*/ 	.byte	0xff
	.zero		1


	//   ....[123]....
        /*0898*/ 	.word	0x00004390
        /*089c*/ 	.word	0x000000ff
        /*08a0*/ 	.word	0x00000000
        /*08a4*/ 	.short	0x010a
        /*08a6*/ 	.byte	0x04
	.zero		1


	//   ....[124]....
        /*08a8*/ 	.word	0x00004410
        /*08ac*/ 	.word	0x000000ff
        /*08b0*/ 	.word	0x00000210
        /*08b4*/ 	.short	0x010a
        /*08b6*/ 	.byte	0x17
	.zero		1


	//   ....[125]....
        /*08b8*/ 	.word	0x000044f0
        /*08bc*/ 	.word	0x000000ff
        /*08c0*/ 	.word	0x00000000
        /*08c4*/ 	.short	0x010a
        /*08c6*/ 	.byte	0x05
	.zero		1


	//   ....[126]....
        /*08c8*/ 	.word	0x00004630
        /*08cc*/ 	.word	0x000000ff
        /*08d0*/ 	.word	0x00000000
        /*08d4*/ 	.short	0x010a
        /*08d6*/ 	.byte	0x04
	.zero		1


	//   ....[127]....
        /*08d8*/ 	.word	0x00004820
        /*08dc*/ 	.word	0x000000ff
        /*08e0*/ 	.word	0x00000000
        /*08e4*/ 	.short	0x010a
        /*08e6*/ 	.byte	0x04
	.zero		1


	//   ....[128]....
        /*08e8*/ 	.word	0x000048b0
        /*08ec*/ 	.word	0x000000ff
        /*08f0*/ 	.word	0x00000000
        /*08f4*/ 	.short	0x010a
        /*08f6*/ 	.byte	0x05
	.zero		1


	//   ....[129]....
        /*08f8*/ 	.word	0x00004940
        /*08fc*/ 	.word	0x000000ff
        /*0900*/ 	.word	0x00000000
        /*0904*/ 	.short	0x010a
        /*0906*/ 	.byte	0x05
	.zero		1


	//   ....[130]....
        /*0908*/ 	.word	0x000049d0
        /*090c*/ 	.word	0x000000ff
        /*0910*/ 	.word	0x00000000
        /*0914*/ 	.short	0x010a
        /*0916*/ 	.byte	0x04
	.zero		1


	//   ....[131]....
        /*0918*/ 	.word	0x00004ec0
        /*091c*/ 	.word	0x00000003
        /*0920*/ 	.word	0x000001d0
        /*0924*/ 	.short	0x010a
        /*0926*/ 	.byte	0xff
	.zero		1


	//   ....[132]....
        /*0928*/ 	.word	0x00005030
        /*092c*/ 	.word	0x00000000
        /*0930*/ 	.word	0x00000000
        /*0934*/ 	.short	0x0101
        /*0936*/ 	.byte	0xff
	.zero		1


	//   ....[133]....
        /*0938*/ 	.word	0x000054f0
        /*093c*/ 	.word	0x000000ff
        /*0940*/ 	.word	0x000001c8
        /*0944*/ 	.short	0x010a
        /*0946*/ 	.byte	0x11
	.zero		1


	//   ....[134]....
        /*0948*/ 	.word	0x00005680
        /*094c*/ 	.word	0x000000ff
        /*0950*/ 	.word	0x000001b8
        /*0954*/ 	.short	0x010a
        /*0956*/ 	.byte	0x11
	.zero		1


	//   ....[135]....
        /*0958*/ 	.word	0x00005890
        /*095c*/ 	.word	0x000000ff
        /*0960*/ 	.word	0x000001b0
        /*0964*/ 	.short	0x010b
        /*0966*/ 	.byte	0x11
	.zero		1


	//   ....[136]....
        /*0968*/ 	.word	0x000058a0
        /*096c*/ 	.word	0x000000ff
        /*0970*/ 	.word	0x00000000
        /*0974*/ 	.short	0x0101
        /*0976*/ 	.byte	0x30
	.zero		1


	//   ....[137]....
        /*0978*/ 	.word	0x000058e0
        /*097c*/ 	.word	0x00000000
        /*0980*/ 	.word	0x000001b8
        /*0984*/ 	.short	0x010a
        /*0986*/ 	.byte	0xff
	.zero		1


	//   ....[138]....
        /*0988*/ 	.word	0x00005c20
        /*098c*/ 	.word	0x00000003
        /*0990*/ 	.word	0x000001d0
        /*0994*/ 	.short	0x010a
        /*0996*/ 	.byte	0xff
	.zero		1


	//   ....[139]....
        /*0998*/ 	.word	0x00005da0
        /*099c*/ 	.word	0x00000000
        /*09a0*/ 	.word	0x00000000
        /*09a4*/ 	.short	0x0101
        /*09a6*/ 	.byte	0xff
	.zero		1


	//   ....[140]....
        /*09a8*/ 	.word	0x00006800
        /*09ac*/ 	.word	0x000000ff
        /*09b0*/ 	.word	0x000001b0
        /*09b4*/ 	.short	0x010a
        /*09b6*/ 	.byte	0x2c
	.zero		1


	//   ....[141]....
        /*09b8*/ 	.word	0x00006810
        /*09bc*/ 	.word	0x00000016
        /*09c0*/ 	.word	0x000001f0
        /*09c4*/ 	.short	0x010a
        /*09c6*/ 	.byte	0xff
	.zero		1


	//   ....[142]....
        /*09c8*/ 	.word	0x000069c0
        /*09cc*/ 	.word	0x000000ff
        /*09d0*/ 	.word	0x000001b0
        /*09d4*/ 	.short	0x010a
        /*09d6*/ 	.byte	0x2c
	.zero		1


	//   ....[143]....
        /*09d8*/ 	.word	0x00006aa0
        /*09dc*/ 	.word	0x000000ff
        /*09e0*/ 	.word	0x00000000
        /*09e4*/ 	.short	0x0101
        /*09e6*/ 	.byte	0x04
	.zero		1


	//   ....[144]....
        /*09e8*/ 	.word	0x00006b00
        /*09ec*/ 	.word	0x00000016
        /*09f0*/ 	.word	0x000001f0
        /*09f4*/ 	.short	0x010a
        /*09f6*/ 	.byte	0xff
	.zero		1


	//   ....[145]....
        /*09f8*/ 	.word	0x00006e70
        /*09fc*/ 	.word	0x000000ff
        /*0a00*/ 	.word	0x00000000
        /*0a04*/ 	.short	0x0101
        /*0a06*/ 	.byte	0x04
	.zero		1


	//   ....[146]....
        /*0a08*/ 	.word	0x00007750
        /*0a0c*/ 	.word	0x00000000
        /*0a10*/ 	.word	0x00000240
        /*0a14*/ 	.short	0x010a
        /*0a16*/ 	.byte	0xff
	.zero		1


	//   ....[147]....
        /*0a18*/ 	.word	0x000077b0
        /*0a1c*/ 	.word	0x00000000
        /*0a20*/ 	.word	0x000000d8
        /*0a24*/ 	.short	0x010a
        /*0a26*/ 	.byte	0xff
	.zero		1


	//   ....[148]....
        /*0a28*/ 	.word	0x00007810
        /*0a2c*/ 	.word	0x00000000
        /*0a30*/ 	.word	0x000000d8
        /*0a34*/ 	.short	0x010a
        /*0a36*/ 	.byte	0xff
	.zero		1


	//   ....[149]....
        /*0a38*/ 	.word	0x00007860
        /*0a3c*/ 	.word	0x00000003
        /*0a40*/ 	.word	0x000001d0
        /*0a44*/ 	.short	0x010a
        /*0a46*/ 	.byte	0xff
	.zero		1


	//   ....[150]....
        /*0a48*/ 	.word	0x000078c0
        /*0a4c*/ 	.word	0x00000000
        /*0a50*/ 	.word	0x00000000
        /*0a54*/ 	.short	0x010a
        /*0a56*/ 	.byte	0xff
	.zero		1


	//   ....[151]....
        /*0a58*/ 	.word	0x00007920
        /*0a5c*/ 	.word	0x00000000
        /*0a60*/ 	.word	0x00000000
        /*0a64*/ 	.short	0x010a
        /*0a66*/ 	.byte	0xff
	.zero		1


	//   ....[152]....
        /*0a68*/ 	.word	0x00007980
        /*0a6c*/ 	.word	0x00000000
        /*0a70*/ 	.word	0x00000000
        /*0a74*/ 	.short	0x010a
        /*0a76*/ 	.byte	0xff
	.zero		1


	//   ....[153]....
        /*0a78*/ 	.word	0x000079e0
        /*0a7c*/ 	.word	0x00000000
        /*0a80*/ 	.word	0x00000000
        /*0a84*/ 	.short	0x010a
        /*0a86*/ 	.byte	0xff
	.zero		1


	//   ....[154]....
        /*0a88*/ 	.word	0x00007a40
        /*0a8c*/ 	.word	0x00000000
        /*0a90*/ 	.word	0x00000000
        /*0a94*/ 	.short	0x010a
        /*0a96*/ 	.byte	0xff
	.zero		1


	//   ....[155]....
        /*0a98*/ 	.word	0x00007aa0
        /*0a9c*/ 	.word	0x00000000
        /*0aa0*/ 	.word	0x00000000
        /*0aa4*/ 	.short	0x010a
        /*0aa6*/ 	.byte	0xff
	.zero		1


	//   ....[156]....
        /*0aa8*/ 	.word	0x00007b00
        /*0aac*/ 	.word	0x00000000
        /*0ab0*/ 	.word	0x00000000
        /*0ab4*/ 	.short	0x010a
        /*0ab6*/ 	.byte	0xff
	.zero		1


	//   ....[157]....
        /*0ab8*/ 	.word	0x00007b60
        /*0abc*/ 	.word	0x00000000
        /*0ac0*/ 	.word	0x00000000
        /*0ac4*/ 	.short	0x010a
        /*0ac6*/ 	.byte	0xff
	.zero		1


	//   ....[158]....
        /*0ac8*/ 	.word	0x00007bc0
        /*0acc*/ 	.word	0x00000000
        /*0ad0*/ 	.word	0x00000000
        /*0ad4*/ 	.short	0x010a
        /*0ad6*/ 	.byte	0xff
	.zero		1


	//   ....[159]....
        /*0ad8*/ 	.word	0x00007c20
        /*0adc*/ 	.word	0x00000000
        /*0ae0*/ 	.word	0x00000000
        /*0ae4*/ 	.short	0x010a
        /*0ae6*/ 	.byte	0xff
	.zero		1


	//   ....[160]....
        /*0ae8*/ 	.word	0x00007c80
        /*0aec*/ 	.word	0x00000000
        /*0af0*/ 	.word	0x00000000
        /*0af4*/ 	.short	0x010a
        /*0af6*/ 	.byte	0xff
	.zero		1


	//   ....[161]....
        /*0af8*/ 	.word	0x00007ce0
        /*0afc*/ 	.word	0x00000000
        /*0b00*/ 	.word	0x00000000
        /*0b04*/ 	.short	0x010a
        /*0b06*/ 	.byte	0xff
	.zero		1


	//   ....[162]....
        /*0b08*/ 	.word	0x00007d40
        /*0b0c*/ 	.word	0x00000000
        /*0b10*/ 	.word	0x00000000
        /*0b14*/ 	.short	0x010a
        /*0b16*/ 	.byte	0xff
	.zero		1


	//   ....[163]....
        /*0b18*/ 	.word	0x00007da0
        /*0b1c*/ 	.word	0x00000000
        /*0b20*/ 	.word	0x00000000
        /*0b24*/ 	.short	0x010a
        /*0b26*/ 	.byte	0xff
	.zero		1


	//   ....[164]....
        /*0b28*/ 	.word	0x00007e00
        /*0b2c*/ 	.word	0x00000000
        /*0b30*/ 	.word	0x00000000
        /*0b34*/ 	.short	0x010a
        /*0b36*/ 	.byte	0xff
	.zero		1


	//   ....[165]....
        /*0b38*/ 	.word	0x00007e60
        /*0b3c*/ 	.word	0x00000000
        /*0b40*/ 	.word	0x00000000
        /*0b44*/ 	.short	0x010a
        /*0b46*/ 	.byte	0xff
	.zero		1


	//   ....[166]....
        /*0b48*/ 	.word	0x00007ec0
        /*0b4c*/ 	.word	0x00000000
        /*0b50*/ 	.word	0x00000000
        /*0b54*/ 	.short	0x010a
        /*0b56*/ 	.byte	0xff
	.zero		1


	//   ....[167]....
        /*0b58*/ 	.word	0x00007f20
        /*0b5c*/ 	.word	0x00000000
        /*0b60*/ 	.word	0x00000000
        /*0b64*/ 	.short	0x010a
        /*0b66*/ 	.byte	0xff
	.zero		1


	//   ....[168]....
        /*0b68*/ 	.word	0x00007f80
        /*0b6c*/ 	.word	0x00000000
        /*0b70*/ 	.word	0x00000000
        /*0b74*/ 	.short	0x010a
        /*0b76*/ 	.byte	0xff
	.zero		1


	//   ....[169]....
        /*0b78*/ 	.word	0x00007fe0
        /*0b7c*/ 	.word	0x00000000
        /*0b80*/ 	.word	0x00000000
        /*0b84*/ 	.short	0x010a
        /*0b86*/ 	.byte	0xff
	.zero		1


	//   ....[170]....
        /*0b88*/ 	.word	0x00008040
        /*0b8c*/ 	.word	0x00000000
        /*0b90*/ 	.word	0x00000000
        /*0b94*/ 	.short	0x010a
        /*0b96*/ 	.byte	0xff
	.zero		1


	//   ....[171]....
        /*0b98*/ 	.word	0x000080a0
        /*0b9c*/ 	.word	0x00000000
        /*0ba0*/ 	.word	0x00000000
        /*0ba4*/ 	.short	0x010a
        /*0ba6*/ 	.byte	0xff
	.zero		1


	//   ....[172]....
        /*0ba8*/ 	.word	0x00008100
        /*0bac*/ 	.word	0x00000000
        /*0bb0*/ 	.word	0x00000000
        /*0bb4*/ 	.short	0x010a
        /*0bb6*/ 	.byte	0xff
	.zero		1


	//   ....[173]....
        /*0bb8*/ 	.word	0x00008160
        /*0bbc*/ 	.word	0x00000000
        /*0bc0*/ 	.word	0x00000000
        /*0bc4*/ 	.short	0x010a
        /*0bc6*/ 	.byte	0xff
	.zero		1


	//   ....[174]....
        /*0bc8*/ 	.word	0x000081c0
        /*0bcc*/ 	.word	0x00000000
        /*0bd0*/ 	.word	0x00000000
        /*0bd4*/ 	.short	0x010a
        /*0bd6*/ 	.byte	0xff
	.zero		1


	//   ....[175]....
        /*0bd8*/ 	.word	0x00008220
        /*0bdc*/ 	.word	0x00000000
        /*0be0*/ 	.word	0x00000000
        /*0be4*/ 	.short	0x010a
        /*0be6*/ 	.byte	0xff
	.zero		1


	//   ....[176]....
        /*0be8*/ 	.word	0x00008270
        /*0bec*/ 	.word	0x00000002
        /*0bf0*/ 	.word	0x00000230
        /*0bf4*/ 	.short	0x010a
        /*0bf6*/ 	.byte	0xff
	.zero		1


	//   ....[177]....
        /*0bf8*/ 	.word	0x000082d0
        /*0bfc*/ 	.word	0x00000002
        /*0c00*/ 	.word	0x000001e0
        /*0c04*/ 	.short	0x010a
        /*0c06*/ 	.byte	0xff
	.zero		1


	//   ....[178]....
        /*0c08*/ 	.word	0x00008320
        /*0c0c*/ 	.word	0x00000002
        /*0c10*/ 	.word	0x000001d0
        /*0c14*/ 	.short	0x010a
        /*0c16*/ 	.byte	0xff
	.zero		1


	//   ....[179]....
        /*0c18*/ 	.word	0x00008380
        /*0c1c*/ 	.word	0x00000000
        /*0c20*/ 	.word	0x000001e0
        /*0c24*/ 	.short	0x010a
        /*0c26*/ 	.byte	0xff
	.zero		1


	//   ....[180]....
        /*0c28*/ 	.word	0x000083d0
        /*0c2c*/ 	.word	0x00000000
        /*0c30*/ 	.word	0x000001d0
        /*0c34*/ 	.short	0x010a
        /*0c36*/ 	.byte	0xff
	.zero		1


	//   ....[181]....
        /*0c38*/ 	.word	0x00008430
        /*0c3c*/ 	.word	0x00000002
        /*0c40*/ 	.word	0x00000210
        /*0c44*/ 	.short	0x010a
        /*0c46*/ 	.byte	0xff
	.zero		1


	//   ....[182]....
        /*0c48*/ 	.word	0x00008490
        /*0c4c*/ 	.word	0x00000000
        /*0c50*/ 	.word	0x00000000
        /*0c54*/ 	.short	0x010a
        /*0c56*/ 	.byte	0xff
	.zero		1


	//   ....[183]....
        /*0c58*/ 	.word	0x000084f0
        /*0c5c*/ 	.word	0x00000000
        /*0c60*/ 	.word	0x00000000
        /*0c64*/ 	.short	0x010a
        /*0c66*/ 	.byte	0xff
	.zero		1


	//   ....[184]....
        /*0c68*/ 	.word	0x00008550
        /*0c6c*/ 	.word	0x00000000
        /*0c70*/ 	.word	0x00000000
        /*0c74*/ 	.short	0x010a
        /*0c76*/ 	.byte	0xff
	.zero		1


	//   ....[185]....
        /*0c78*/ 	.word	0x000085b0
        /*0c7c*/ 	.word	0x00000000
        /*0c80*/ 	.word	0x00000000
        /*0c84*/ 	.short	0x010a
        /*0c86*/ 	.byte	0xff
	.zero		1


	//   ....[186]....
        /*0c88*/ 	.word	0x00008610
        /*0c8c*/ 	.word	0x00000000
        /*0c90*/ 	.word	0x00000000
        /*0c94*/ 	.short	0x010a
        /*0c96*/ 	.byte	0xff
	.zero		1


	//   ....[187]....
        /*0c98*/ 	.word	0x00008660
        /*0c9c*/ 	.word	0x00000003
        /*0ca0*/ 	.word	0x000001d0
        /*0ca4*/ 	.short	0x010a
        /*0ca6*/ 	.byte	0xff
	.zero		1


	//   ....[188]....
        /*0ca8*/ 	.word	0x000086c0
        /*0cac*/ 	.word	0x00000000
        /*0cb0*/ 	.word	0x000001c8
        /*0cb4*/ 	.short	0x010a
        /*0cb6*/ 	.byte	0xff
	.zero		1


	//   ....[189]....
        /*0cb8*/ 	.word	0x00008720
        /*0cbc*/ 	.word	0x00000000
        /*0cc0*/ 	.word	0x000001b8
        /*0cc4*/ 	.short	0x010a
        /*0cc6*/ 	.byte	0xff
	.zero		1


	//   ....[190]....
        /*0cc8*/ 	.word	0x00008770
        /*0ccc*/ 	.word	0x00000003
        /*0cd0*/ 	.word	0x000001d0
        /*0cd4*/ 	.short	0x010a
        /*0cd6*/ 	.byte	0xff
	.zero		1


	//   ....[191]....
        /*0cd8*/ 	.word	0x000087d0
        /*0cdc*/ 	.word	0x00000000
        /*0ce0*/ 	.word	0x000001b0
        /*0ce4*/ 	.short	0x010a
        /*0ce6*/ 	.byte	0xff
	.zero		1


	//   ....[192]....
        /*0ce8*/ 	.word	0x00008820
        /*0cec*/ 	.word	0x00000016
        /*0cf0*/ 	.word	0x000001f0
        /*0cf4*/ 	.short	0x010a
        /*0cf6*/ 	.byte	0xff
	.zero		1


	//----- nvinfo : EIATTR_NUM_MBARRIERS
	.align		4
.L_47:
        /*0cf8*/ 	.byte	0x03, 0x38
        /*0cfa*/ 	.short	0x004a


	//----- nvinfo : EIATTR_EXIT_INSTR_OFFSETS
	.align		4
        /*0cfc*/ 	.byte	0x04, 0x1c
        /*0cfe*/ 	.short	(.L_49 - .L_48)


	//   ....[0]....
.L_48:
        /*0d00*/ 	.word	0x00003850


	//   ....[1]....
        /*0d04*/ 	.word	0x00003d40


	//   ....[2]....
        /*0d08*/ 	.word	0x00003da0


	//   ....[3]....
        /*0d0c*/ 	.word	0x00004c30


	//   ....[4]....
        /*0d10*/ 	.word	0x00005910


	//   ....[5]....
        /*0d14*/ 	.word	0x00005950


	//   ....[6]....
        /*0d18*/ 	.word	0x00007740


	//----- nvinfo : EIATTR_MAX_THREADS
	.align		4
.L_49:
        /*0d1c*/ 	.byte	0x04, 0x05
        /*0d1e*/ 	.short	(.L_51 - .L_50)
.L_50:
        /*0d20*/ 	.word	0x00000100
        /*0d24*/ 	.word	0x00000001
        /*0d28*/ 	.word	0x00000001


	//----- nvinfo : EIATTR_CRS_STACK_SIZE
	.align		4
.L_51:
        /*0d2c*/ 	.byte	0x04, 0x1e
        /*0d2e*/ 	.short	(.L_53 - .L_52)
.L_52:
        /*0d30*/ 	.word	0x00000000


	//----- nvinfo : EIATTR_CBANK_PARAM_SIZE
	.align		4
.L_53:
        /*0d34*/ 	.byte	0x03, 0x19
        /*0d36*/ 	.short	0x0800


	//----- nvinfo : EIATTR_PARAM_CBANK
	.align		4
        /*0d38*/ 	.byte	0x04, 0x0a
        /*0d3a*/ 	.short	(.L_55 - .L_54)
	.align		4
.L_54:
        /*0d3c*/ 	.word	index@(.nv.constant0._ZN7cutlass13device_kernelINS_4gemm6kernel13GemmUniversalIN4cute5tupleIJiiiiEEENS1_10collective13CollectiveMmaINS1_35MainloopSm100TmaUmmaWarpSpecializedILi27ELi2ELi4ENS5_IJNS4_1CILi2EEENSA_ILi1EEESC_EEEEENS5_IJNSA_ILi64EEESF_SF_EEENS_12float_e4m3_tENS5_IJlSC_lEEESH_SI_NS4_8TiledMMAINS4_8MMA_AtomIJNS4_10MMA_TraitsINS4_19SM100_MMA_F8F6F4_SSEJSH_SH_fSF_SF_NS4_17integral_constantINS4_4UMMA5MajorELSP_0EEESQ_NSN_INSO_7ScaleInELSR_0EEESS_EEEEEENS4_6LayoutINS5_IJSC_SC_SC_EEENS5_IJNSA_ILi0EEESX_SX_EEEEENS5_IJNS4_10UnderscoreES10_S10_EEEEENS4_13SM90_TMA_LOADENS4_14ComposedLayoutINS4_7SwizzleILi2ELi4ELi3EEENS4_18smem_ptr_flag_bitsILi8EEENSV_INS5_IJNSA_ILi8EEESF_EEENS5_IJSF_SC_EEEEEEEvNS4_8identityENS4_23SM90_TMA_LOAD_MULTICASTES1D_vS1E_EENS_8epilogue10collective18CollectiveEpilogueINS1H_23Sm100TmaWarpSpecializedILi1ELi1ELi32ELb0ELb0EEEJSG_NS5_IJNSV_ISF_SC_EES1M_EEESH_SI_SH_SI_NS1H_6fusion15FusionCallbacksIS1L_NS1O_17LinearCombinationISH_fSH_fLNS_15FloatRoundStyleE2EEESG_S1N_JEEENS4_5SM1004TMEM4LOAD26SM100_TMEM_LOAD_16dp32b32xES13_S1D_NS4_39AutoVectorizingCopyWithAssumedAlignmentILi128EEENS4_14SM90_TMA_STOREES1D_S1Z_S1Z_EEEvvEEEEvNT_6ParamsE)
        /*0d40*/ 	.short	0x0380
        /*0d42*/ 	.short	0x0800


	//----- nvinfo : EIATTR_SW_WAR
	.align		4
.L_55:
        /*0d44*/ 	.byte	0x04, 0x36
        /*0d46*/ 	.short	(.L_57 - .L_56)
.L_56:
        /*0d48*/ 	.word	0x00000008
.L_57:


//--------------------- .nv.callgraph             --------------------------
	.section	.nv.callgraph,"",@"SHT_CUDA_CALLGRAPH"
	.align	4
	.sectionentsize	8
	.align		4
        /*0000*/ 	.word	0x00000000
	.align		4
        /*0004*/ 	.word	0xffffffff
	.align		4
        /*0008*/ 	.word	index@(_ZN7cutlass13device_kernelINS_4gemm6kernel13GemmUniversalIN4cute5tupleIJiiiiEEENS1_10collective13CollectiveMmaINS1_35MainloopSm100TmaUmmaWarpSpecializedILi27ELi2ELi4ENS5_IJNS4_1CILi2EEENSA_ILi1EEESC_EEEEENS5_IJNSA_ILi64EEESF_SF_EEENS_12float_e4m3_tENS5_IJlSC_lEEESH_SI_NS4_8TiledMMAINS4_8MMA_AtomIJNS4_10MMA_TraitsINS4_19SM100_MMA_F8F6F4_SSEJSH_SH_fSF_SF_NS4_17integral_constantINS4_4UMMA5MajorELSP_0EEESQ_NSN_INSO_7ScaleInELSR_0EEESS_EEEEEENS4_6LayoutINS5_IJSC_SC_SC_EEENS5_IJNSA_ILi0EEESX_SX_EEEEENS5_IJNS4_10UnderscoreES10_S10_EEEEENS4_13SM90_TMA_LOADENS4_14ComposedLayoutINS4_7SwizzleILi2ELi4ELi3EEENS4_18smem_ptr_flag_bitsILi8EEENSV_INS5_IJNSA_ILi8EEESF_EEENS5_IJSF_SC_EEEEEEEvNS4_8identityENS4_23SM90_TMA_LOAD_MULTICASTES1D_vS1E_EENS_8epilogue10collective18CollectiveEpilogueINS1H_23Sm100TmaWarpSpecializedILi1ELi1ELi32ELb0ELb0EEEJSG_NS5_IJNSV_ISF_SC_EES1M_EEESH_SI_SH_SI_NS1H_6fusion15FusionCallbacksIS1L_NS1O_17LinearCombinationISH_fSH_fLNS_15FloatRoundStyleE2EEESG_S1N_JEEENS4_5SM1004TMEM4LOAD26SM100_TMEM_LOAD_16dp32b32xES13_S1D_NS4_39AutoVectorizingCopyWithAssumedAlignmentILi128EEENS4_14SM90_TMA_STOREES1D_S1Z_S1Z_EEEvvEEEEvNT_6ParamsE)
	.align		4
        /*000c*/ 	.word	index@(__assertfail)
	.align		4
        /*0010*/ 	.word	0x00000000
	.align		4
        /*0014*/ 	.word	0xfffffffe
	.align		4
        /*0018*/ 	.word	0x00000000
	.align		4
        /*001c*/ 	.word	0xfffffffd
	.align		4
        /*0020*/ 	.word	0x00000000
	.align		4
        /*0024*/ 	.word	0xfffffffc


//--------------------- .nv.constant4             --------------------------
	.section	.nv.constant4,"a",@progbits
	.align	8
	.align		8
.nv.constant4:
        /*0000*/ 	.dword	__assertfail
	.align		8
        /*0008*/ 	.dword	__unnamed_1
	.align		8
        /*0010*/ 	.dword	__unnamed_2
	.align		8
        /*0018*/ 	.dword	_ZN39_INTERNAL_03234c13_4_k_cu_496a63de_80384cuda3std3__45__cpo5beginE
	.align		8
        /*0020*/ 	.dword	_ZN39_INTERNAL_03234c13_4_k_cu_496a63de_80384cuda3std3__45__cpo3endE
	.align		8
        /*0028*/ 	.dword	_ZN39_INTERNAL_03234c13_4_k_cu_496a63de_80384cuda3std3__45__cpo6cbeginE
	.align		8
        /*0030*/ 	.dword	_ZN39_INTERNAL_03234c13_4_k_cu_496a63de_80384cuda3std3__45__cpo4cendE
	.align		8
        /*0038*/ 	.dword	_ZN39_INTERNAL_03234c13_4_k_cu_496a63de_80384cuda3std3__441_GLOBAL__N__03234c13_4_k_cu_496a63de_80386ignoreE
	.align		8
        /*0040*/ 	.dword	_ZN39_INTERNAL_03234c13_4_k_cu_496a63de_80384cuda3std3__419piecewise_constructE
	.align		8
        /*0048*/ 	.dword	_ZN39_INTERNAL_03234c13_4_k_cu_496a63de_80384cuda3std3__48in_placeE
	.align		8
        /*0050*/ 	.dword	_ZN39_INTERNAL_03234c13_4_k_cu_496a63de_80384cuda3std6ranges3__45__cpo4swapE
	.align		8
        /*0058*/ 	.dword	_ZN39_INTERNAL_03234c13_4_k_cu_496a63de_80384cuda3std6ranges3__45__cpo9iter_moveE
	.align		8
        /*0060*/ 	.dword	_ZN39_INTERNAL_03234c13_4_k_cu_496a63de_80384cute7productE
	.align		8
        /*0068*/ 	.dword	_ZN39_INTERNAL_03234c13_4_k_cu_496a63de_80384cute1_E
	.align		8
        /*0070*/ 	.dword	$str$25
	.align		8
        /*0078*/ 	.dword	$str$26
	.align		8
        /*0080*/ 	.dword	$str$27
	.align		8
        /*0088*/ 	.dword	$str$28


//--------------------- .text._ZN7cutlass13device_kernelINS_4gemm6kernel13GemmUniversalIN4cute5tupleIJiiiiEEENS1_10collective13CollectiveMmaINS1_35MainloopSm100TmaUmmaWarpSpecializedILi27ELi2ELi4ENS5_IJNS4_1CILi2EEENSA_ILi1EEESC_EEEEENS5_IJNSA_ILi64EEESF_SF_EEENS_12float_e4m3_tENS5_IJlSC_lEEESH_SI_NS4_8TiledMMAINS4_8MMA_AtomIJNS4_10MMA_TraitsINS4_19SM100_MMA_F8F6F4_SSEJSH_SH_fSF_SF_NS4_17integral_constantINS4_4UMMA5MajorELSP_0EEESQ_NSN_INSO_7ScaleInELSR_0EEESS_EEEEEENS4_6LayoutINS5_IJSC_SC_SC_EEENS5_IJNSA_ILi0EEESX_SX_EEEEENS5_IJNS4_10UnderscoreES10_S10_EEEEENS4_13SM90_TMA_LOADENS4_14ComposedLayoutINS4_7SwizzleILi2ELi4ELi3EEENS4_18smem_ptr_flag_bitsILi8EEENSV_INS5_IJNSA_ILi8EEESF_EEENS5_IJSF_SC_EEEEEEEvNS4_8identityENS4_23SM90_TMA_LOAD_MULTICASTES1D_vS1E_EENS_8epilogue10collective18CollectiveEpilogueINS1H_23Sm100TmaWarpSpecializedILi1ELi1ELi32ELb0ELb0EEEJSG_NS5_IJNSV_ISF_SC_EES1M_EEESH_SI_SH_SI_NS1H_6fusion15FusionCallbacksIS1L_NS1O_17LinearCombinationISH_fSH_fLNS_15FloatRoundStyleE2EEESG_S1N_JEEENS4_5SM1004TMEM4LOAD26SM100_TMEM_LOAD_16dp32b32xES13_S1D_NS4_39AutoVectorizingCopyWithAssumedAlignmentILi128EEENS4_14SM90_TMA_STOREES1D_S1Z_S1Z_EEEvvEEEEvNT_6ParamsE --------------------------
	.section	.text._ZN7cutlass13device_kernelINS_4gemm6kernel13GemmUniversalIN4cute5tupleIJiiiiEEENS1_10collective13CollectiveMmaINS1_35MainloopSm100TmaUmmaWarpSpecializedILi27ELi2ELi4ENS5_IJNS4_1CILi2EEENSA_ILi1EEESC_EEEEENS5_IJNSA_ILi64EEESF_SF_EEENS_12float_e4m3_tENS5_IJlSC_lEEESH_SI_NS4_8TiledMMAINS4_8MMA_AtomIJNS4_10MMA_TraitsINS4_19SM100_MMA_F8F6F4_SSEJSH_SH_fSF_SF_NS4_17integral_constantINS4_4UMMA5MajorELSP_0EEESQ_NSN_INSO_7ScaleInELSR_0EEESS_EEEEEENS4_6LayoutINS5_IJSC_SC_SC_EEENS5_IJNSA_ILi0EEESX_SX_EEEEENS5_IJNS4_10UnderscoreES10_S10_EEEEENS4_13SM90_TMA_LOADENS4_14ComposedLayoutINS4_7SwizzleILi2ELi4ELi3EEENS4_18smem_ptr_flag_bitsILi8EEENSV_INS5_IJNSA_ILi8EEESF_EEENS5_IJSF_SC_EEEEEEEvNS4_8identityENS4_23SM90_TMA_LOAD_MULTICASTES1D_vS1E_EENS_8epilogue10collective18CollectiveEpilogueINS1H_23Sm100TmaWarpSpecializedILi1ELi1ELi32ELb0ELb0EEEJSG_NS5_IJNSV_ISF_SC_EES1M_EEESH_SI_SH_SI_NS1H_6fusion15FusionCallbacksIS1L_NS1O_17LinearCombinationISH_fSH_fLNS_15FloatRoundStyleE2EEESG_S1N_JEEENS4_5SM1004TMEM4LOAD26SM100_TMEM_LOAD_16dp32b32xES13_S1D_NS4_39AutoVectorizingCopyWithAssumedAlignmentILi128EEENS4_14SM90_TMA_STOREES1D_S1Z_S1Z_EEEvvEEEEvNT_6ParamsE,"ax",@progbits
	.align	128
.text._ZN7cutlass13device_kernelINS_4gemm6kernel13GemmUniversalIN4cute5tupleIJiiiiEEENS1_10collective13CollectiveMmaINS1_35MainloopSm100TmaUmmaWarpSpecializedILi27ELi2ELi4ENS5_IJNS4_1CILi2EEENSA_ILi1EEESC_EEEEENS5_IJNSA_ILi64EEESF_SF_EEENS_12float_e4m3_tENS5_IJlSC_lEEESH_SI_NS4_8TiledMMAINS4_8MMA_AtomIJNS4_10MMA_TraitsINS4_19SM100_MMA_F8F6F4_SSEJSH_SH_fSF_SF_NS4_17integral_constantINS4_4UMMA5MajorELSP_0EEESQ_NSN_INSO_7ScaleInELSR_0EEESS_EEEEEENS4_6LayoutINS5_IJSC_SC_SC_EEENS5_IJNSA_ILi0EEESX_SX_EEEEENS5_IJNS4_10UnderscoreES10_S10_EEEEENS4_13SM90_TMA_LOADENS4_14ComposedLayoutINS4_7SwizzleILi2ELi4ELi3EEENS4_18smem_ptr_flag_bitsILi8EEENSV_INS5_IJNSA_ILi8EEESF_EEENS5_IJSF_SC_EEEEEEEvNS4_8identityENS4_23SM90_TMA_LOAD_MULTICASTES1D_vS1E_EENS_8epilogue10collective18CollectiveEpilogueINS1H_23Sm100TmaWarpSpecializedILi1ELi1ELi32ELb0ELb0EEEJSG_NS5_IJNSV_ISF_SC_EES1M_EEESH_SI_SH_SI_NS1H_6fusion15FusionCallbacksIS1L_NS1O_17LinearCombinationISH_fSH_fLNS_15FloatRoundStyleE2EEESG_S1N_JEEENS4_5SM1004TMEM4LOAD26SM100_TMEM_LOAD_16dp32b32xES13_S1D_NS4_39AutoVectorizingCopyWithAssumedAlignmentILi128EEENS4_14SM90_TMA_STOREES1D_S1Z_S1Z_EEEvvEEEEvNT_6ParamsE:
        .type           _ZN7cutlass13device_kernelINS_4gemm6kernel13GemmUniversalIN4cute5tupleIJiiiiEEENS1_10collective13CollectiveMmaINS1_35MainloopSm100TmaUmmaWarpSpecializedILi27ELi2ELi4ENS5_IJNS4_1CILi2EEENSA_ILi1EEESC_EEEEENS5_IJNSA_ILi64EEESF_SF_EEENS_12float_e4m3_tENS5_IJlSC_lEEESH_SI_NS4_8TiledMMAINS4_8MMA_AtomIJNS4_10MMA_TraitsINS4_19SM100_MMA_F8F6F4_SSEJSH_SH_fSF_SF_NS4_17integral_constantINS4_4UMMA5MajorELSP_0EEESQ_NSN_INSO_7ScaleInELSR_0EEESS_EEEEEENS4_6LayoutINS5_IJSC_SC_SC_EEENS5_IJNSA_ILi0EEESX_SX_EEEEENS5_IJNS4_10UnderscoreES10_S10_EEEEENS4_13SM90_TMA_LOADENS4_14ComposedLayoutINS4_7SwizzleILi2ELi4ELi3EEENS4_18smem_ptr_flag_bitsILi8EEENSV_INS5_IJNSA_ILi8EEESF_EEENS5_IJSF_SC_EEEEEEEvNS4_8identityENS4_23SM90_TMA_LOAD_MULTICASTES1D_vS1E_EENS_8epilogue10collective18CollectiveEpilogueINS1H_23Sm100TmaWarpSpecializedILi1ELi1ELi32ELb0ELb0EEEJSG_NS5_IJNSV_ISF_SC_EES1M_EEESH_SI_SH_SI_NS1H_6fusion15FusionCallbacksIS1L_NS1O_17LinearCombinationISH_fSH_fLNS_15FloatRoundStyleE2EEESG_S1N_JEEENS4_5SM1004TMEM4LOAD26SM100_TMEM_LOAD_16dp32b32xES13_S1D_NS4_39AutoVectorizingCopyWithAssumedAlignmentILi128EEENS4_14SM90_TMA_STOREES1D_S1Z_S1Z_EEEvvEEEEvNT_6ParamsE,@function
        .size           _ZN7cutlass13device_kernelINS_4gemm6kernel13GemmUniversalIN4cute5tupleIJiiiiEEENS1_10collective13CollectiveMmaINS1_35MainloopSm100TmaUmmaWarpSpecializedILi27ELi2ELi4ENS5_IJNS4_1CILi2EEENSA_ILi1EEESC_EEEEENS5_IJNSA_ILi64EEESF_SF_EEENS_12float_e4m3_tENS5_IJlSC_lEEESH_SI_NS4_8TiledMMAINS4_8MMA_AtomIJNS4_10MMA_TraitsINS4_19SM100_MMA_F8F6F4_SSEJSH_SH_fSF_SF_NS4_17integral_constantINS4_4UMMA5MajorELSP_0EEESQ_NSN_INSO_7ScaleInELSR_0EEESS_EEEEEENS4_6LayoutINS5_IJSC_SC_SC_EEENS5_IJNSA_ILi0EEESX_SX_EEEEENS5_IJNS4_10UnderscoreES10_S10_EEEEENS4_13SM90_TMA_LOADENS4_14ComposedLayoutINS4_7SwizzleILi2ELi4ELi3EEENS4_18smem_ptr_flag_bitsILi8EEENSV_INS5_IJNSA_ILi8EEESF_EEENS5_IJSF_SC_EEEEEEEvNS4_8identityENS4_23SM90_TMA_LOAD_MULTICASTES1D_vS1E_EENS_8epilogue10collective18CollectiveEpilogueINS1H_23Sm100TmaWarpSpecializedILi1ELi1ELi32ELb0ELb0EEEJSG_NS5_IJNSV_ISF_SC_EES1M_EEESH_SI_SH_SI_NS1H_6fusion15FusionCallbacksIS1L_NS1O_17LinearCombinationISH_fSH_fLNS_15FloatRoundStyleE2EEESG_S1N_JEEENS4_5SM1004TMEM4LOAD26SM100_TMEM_LOAD_16dp32b32xES13_S1D_NS4_39AutoVectorizingCopyWithAssumedAlignmentILi128EEENS4_14SM90_TMA_STOREES1D_S1Z_S1Z_EEEvvEEEEvNT_6ParamsE,(.L_x_205 - _ZN7cutlass13device_kernelINS_4gemm6kernel13GemmUniversalIN4cute5tupleIJiiiiEEENS1_10collective13CollectiveMmaINS1_35MainloopSm100TmaUmmaWarpSpecializedILi27ELi2ELi4ENS5_IJNS4_1CILi2EEENSA_ILi1EEESC_EEEEENS5_IJNSA_ILi64EEESF_SF_EEENS_12float_e4m3_tENS5_IJlSC_lEEESH_SI_NS4_8TiledMMAINS4_8MMA_AtomIJNS4_10MMA_TraitsINS4_19SM100_MMA_F8F6F4_SSEJSH_SH_fSF_SF_NS4_17integral_constantINS4_4UMMA5MajorELSP_0EEESQ_NSN_INSO_7ScaleInELSR_0EEESS_EEEEEENS4_6LayoutINS5_IJSC_SC_SC_EEENS5_IJNSA_ILi0EEESX_SX_EEEEENS5_IJNS4_10UnderscoreES10_S10_EEEEENS4_13SM90_TMA_LOADENS4_14ComposedLayoutINS4_7SwizzleILi2ELi4ELi3EEENS4_18smem_ptr_flag_bitsILi8EEENSV_INS5_IJNSA_ILi8EEESF_EEENS5_IJSF_SC_EEEEEEEvNS4_8identityENS4_23SM90_TMA_LOAD_MULTICASTES1D_vS1E_EENS_8epilogue10collective18CollectiveEpilogueINS1H_23Sm100TmaWarpSpecializedILi1ELi1ELi32ELb0ELb0EEEJSG_NS5_IJNSV_ISF_SC_EES1M_EEESH_SI_SH_SI_NS1H_6fusion15FusionCallbacksIS1L_NS1O_17LinearCombinationISH_fSH_fLNS_15FloatRoundStyleE2EEESG_S1N_JEEENS4_5SM1004TMEM4LOAD26SM100_TMEM_LOAD_16dp32b32xES13_S1D_NS4_39AutoVectorizingCopyWithAssumedAlignmentILi128EEENS4_14SM90_TMA_STOREES1D_S1Z_S1Z_EEEvvEEEEvNT_6ParamsE)
        .other          _ZN7cutlass13device_kernelINS_4gemm6kernel13GemmUniversalIN4cute5tupleIJiiiiEEENS1_10collective13CollectiveMmaINS1_35MainloopSm100TmaUmmaWarpSpecializedILi27ELi2ELi4ENS5_IJNS4_1CILi2EEENSA_ILi1EEESC_EEEEENS5_IJNSA_ILi64EEESF_SF_EEENS_12float_e4m3_tENS5_IJlSC_lEEESH_SI_NS4_8TiledMMAINS4_8MMA_AtomIJNS4_10MMA_TraitsINS4_19SM100_MMA_F8F6F4_SSEJSH_SH_fSF_SF_NS4_17integral_constantINS4_4UMMA5MajorELSP_0EEESQ_NSN_INSO_7ScaleInELSR_0EEESS_EEEEEENS4_6LayoutINS5_IJSC_SC_SC_EEENS5_IJNSA_ILi0EEESX_SX_EEEEENS5_IJNS4_10UnderscoreES10_S10_EEEEENS4_13SM90_TMA_LOADENS4_14ComposedLayoutINS4_7SwizzleILi2ELi4ELi3EEENS4_18smem_ptr_flag_bitsILi8EEENSV_INS5_IJNSA_ILi8EEESF_EEENS5_IJSF_SC_EEEEEEEvNS4_8identityENS4_23SM90_TMA_LOAD_MULTICASTES1D_vS1E_EENS_8epilogue10collective18CollectiveEpilogueINS1H_23Sm100TmaWarpSpecializedILi1ELi1ELi32ELb0ELb0EEEJSG_NS5_IJNSV_ISF_SC_EES1M_EEESH_SI_SH_SI_NS1H_6fusion15FusionCallbacksIS1L_NS1O_17LinearCombinationISH_fSH_fLNS_15FloatRoundStyleE2EEESG_S1N_JEEENS4_5SM1004TMEM4LOAD26SM100_TMEM_LOAD_16dp32b32xES13_S1D_NS4_39AutoVectorizingCopyWithAssumedAlignmentILi128EEENS4_14SM90_TMA_STOREES1D_S1Z_S1Z_EEEvvEEEEvNT_6ParamsE,@"STO_CUDA_ENTRY STV_DEFAULT"
_ZN7cutlass13device_kernelINS_4gemm6kernel13GemmUniversalIN4cute5tupleIJiiiiEEENS1_10collective13CollectiveMmaINS1_35MainloopSm100TmaUmmaWarpSpecializedILi27ELi2ELi4ENS5_IJNS4_1CILi2EEENSA_ILi1EEESC_EEEEENS5_IJNSA_ILi64EEESF_SF_EEENS_12float_e4m3_tENS5_IJlSC_lEEESH_SI_NS4_8TiledMMAINS4_8MMA_AtomIJNS4_10MMA_TraitsINS4_19SM100_MMA_F8F6F4_SSEJSH_SH_fSF_SF_NS4_17integral_constantINS4_4UMMA5MajorELSP_0EEESQ_NSN_INSO_7ScaleInELSR_0EEESS_EEEEEENS4_6LayoutINS5_IJSC_SC_SC_EEENS5_IJNSA_ILi0EEESX_SX_EEEEENS5_IJNS4_10UnderscoreES10_S10_EEEEENS4_13SM90_TMA_LOADENS4_14ComposedLayoutINS4_7SwizzleILi2ELi4ELi3EEENS4_18smem_ptr_flag_bitsILi8EEENSV_INS5_IJNSA_ILi8EEESF_EEENS5_IJSF_SC_EEEEEEEvNS4_8identityENS4_23SM90_TMA_LOAD_MULTICASTES1D_vS1E_EENS_8epilogue10collective18CollectiveEpilogueINS1H_23Sm100TmaWarpSpecializedILi1ELi1ELi32ELb0ELb0EEEJSG_NS5_IJNSV_ISF_SC_EES1M_EEESH_SI_SH_SI_NS1H_6fusion15FusionCallbacksIS1L_NS1O_17LinearCombinationISH_fSH_fLNS_15FloatRoundStyleE2EEESG_S1N_JEEENS4_5SM1004TMEM4LOAD26SM100_TMEM_LOAD_16dp32b32xES13_S1D_NS4_39AutoVectorizingCopyWithAssumedAlignmentILi128EEENS4_14SM90_TMA_STOREES1D_S1Z_S1Z_EEEvvEEEEvNT_6ParamsE:
[----:B------:R-:W1:Y:S01]  /*0000*/  LDC R1, c[0x0][0x37c] ;  /* 0x0000df00ff017b82 */ /* 0x000e620000000800 */
[----:B------:R-:W2:Y:S01]  /*0010*/  S2R R76, SR_TID.X ;  /* 0x00000000004c7919 */ /* 0x000ea20000002100 */
[----:B------:R-:W3:Y:S01]  /*0020*/  LDCU.64 UR8, c[0x0][0x890] ;  /* 0x00011200ff0877ac */ /* 0x000ee20008000a00 */
[----:B------:R-:W-:Y:S02]  /*0030*/  PRMT R79, RZ, 0x7610, R79 ;  /* 0x00007610ff4f7816 */ /* 0x000fe4000000004f */
[----:B------:R-:W-:Y:S01]  /*0040*/  ELECT P3, URZ, PT ;  /* 0x0000000000ff782f */ /* 0x000fe20003860000 */
[----:B---3--:R-:W-:-:S04]  /*0050*/  UISETP.NE.U32.AND UP0, UPT, UR8, URZ, UPT ;  /* 0x000000ff0800728c */ /* 0x008fc8000bf05070 */
[----:B------:R-:W-:Y:S01]  /*0060*/  UISETP.NE.AND.EX UP0, UPT, UR9, URZ, UPT, UP0 ;  /* 0x000000ff0900728c */ /* 0x000fe2000bf05300 */
[----:B--2---:R-:W-:-:S05]  /*0070*/  SHF.R.U32.HI R80, RZ, 0x5, R76 ;  /* 0x00000005ff507819 */ /* 0x004fca000001164c */
[----:B------:R-:W2:Y:S02]  /*0080*/  SHFL.IDX PT, R0, R80, RZ, 0x1f ;  /* 0x00001fff50007589 */ /* 0x000ea400000e0000 */
[----:B--2---:R-:W-:Y:S01]  /*0090*/  R2UR UR18, R0 ;  /* 0x00000000001272ca */ /* 0x004fe200000e0000 */
[----:B-1----:R-:W-:-:S14]  /*00a0*/  BRA.U UP0, `(.L_x_0) ;  /* 0x0000000100307547 */ /* 0x002fdc000b800000 */
[----:B------:R-:W1:Y:S02]  /*00b0*/  LDCU.64 UR4, c[0x0][0x888] ;  /* 0x00011100ff0477ac */ /* 0x000e640008000a00 */
[----:B-1----:R-:W-:-:S04]  /*00c0*/  UISETP.NE.U32.AND UP0, UPT, UR4, URZ, UPT ;  /* 0x000000ff0400728c */ /* 0x002fc8000bf05070 */
[----:B------:R-:W-:-:S09]  /*00d0*/  UISETP.NE.AND.EX UP0, UPT, UR5, URZ, UPT, UP0 ;  /* 0x000000ff0500728c */ /* 0x000fd2000bf05300 */
[----:B------:R-:W-:Y:S05]  /*00e0*/  BRA.U !UP0, `(.L_x_1) ;  /* 0x0000000108147547 */ /* 0x000fea000b800000 */
[----:B------:R-:W1:Y:S01]  /*00f0*/  LDC.64 R2, c[0x0][0x888] ;  /* 0x00022200ff027b82 */ /* 0x000e620000000a00 */
[----:B------:R-:W1:Y:S02]  /*0100*/  LDCU.64 UR4, c[0x0][0x358] ;  /* 0x00006b00ff0477ac */ /* 0x000e640008000a00 */
[----:B-1----:R1:W5:Y:S01]  /*0110*/  LDG.E R39, desc[UR4][R2.64] ;  /* 0x0000000402277981 */ /* 0x002362000c1e1900 */
[----:B------:R-:W-:Y:S01]  /*0120*/  HFMA2 R79, -RZ, RZ, 0, 5.9604644775390625e-08 ;  /* 0x00000001ff4f7431 */ /* 0x000fe200000001ff */
[----:B------:R-:W-:Y:S05]  /*0130*/  BRA `(.L_x_0) ;  /* 0x00000000000c7947 */ /* 0x000fea0003800000 */
.L_x_1:
[----:B------:R-:W1:Y:S01]  /*0140*/  LDCU UR4, c[0x0][0x880] ;  /* 0x00011000ff0477ac */ /* 0x000e620008000800 */
[----:B------:R-:W-:Y:S01]  /*0150*/  HFMA2 R79, -RZ, RZ, 0, 5.9604644775390625e-08 ;  /* 0x00000001ff4f7431 */ /* 0x000fe200000001ff */
[----:B-1----:R-:W-:-:S07]  /*0160*/  MOV R39, UR4 ;  /* 0x0000000400277c02 */ /* 0x002fce0008000f00 */
.L_x_0:
[----:B------:R-:W2:Y:S02]  /*0170*/  LDCU.64 UR4, c[0x0][0x8b0] ;  /* 0x00011600ff0477ac */ /* 0x000ea40008000a00 */
[----:B--2---:R-:W-:-:S04]  /*0180*/  UISETP.NE.U32.AND UP0, UPT, UR4, URZ, UPT ;  /* 0x000000ff0400728c */ /* 0x004fc8000bf05070 */
[----:B------:R-:W-:-:S09]  /*0190*/  UISETP.NE.AND.EX UP0, UPT, UR5, URZ, UPT, UP0 ;  /* 0x000000ff0500728c */ /* 0x000fd2000bf05300 */
[----:B------:R-:W-:Y:S05]  /*01a0*/  BRA.U UP0, `(.L_x_2) ;  /* 0x0000000100287547 */ /* 0x000fea000b800000 */
[----:B------:R-:W2:Y:S02]  /*01b0*/  LDCU.64 UR4, c[0x0][0x8a8] ;  /* 0x00011500ff0477ac */ /* 0x000ea40008000a00 */
[----:B--2---:R-:W-:-:S04]  /*01c0*/  UISETP.NE.U32.AND UP0, UPT, UR4, URZ, UPT ;  /* 0x000000ff0400728c */ /* 0x004fc8000bf05070 */
[----:B------:R-:W-:-:S09]  /*01d0*/  UISETP.NE.AND.EX UP0, UPT, UR5, URZ, UPT, UP0 ;  /* 0x000000ff0500728c */ /* 0x000fd2000bf05300 */
[----:B------:R-:W-:Y:S05]  /*01e0*/  BRA.U !UP0, `(.L_x_3) ;  /* 0x0000000108107547 */ /* 0x000fea000b800000 */
[----:B-1----:R-:W1:Y:S01]  /*01f0*/  LDC.64 R2, c[0x0][0x8a8] ;  /* 0x00022a00ff027b82 */ /* 0x002e620000000a00 */
[----:B------:R-:W1:Y:S02]  /*0200*/  LDCU.64 UR4, c[0x0][0x358] ;  /* 0x00006b00ff0477ac */ /* 0x000e640008000a00 */
[----:B-1----:R2:W5:Y:S01]  /*0210*/  LDG.E R38, desc[UR4][R2.64] ;  /* 0x0000000402267981 */ /* 0x002562000c1e1900 */
[----:B------:R-:W-:Y:S05]  /*0220*/  BRA `(.L_x_2) ;  /* 0x0000000000087947 */ /* 0x000fea0003800000 */
.L_x_3:
[----:B------:R-:W2:Y:S02]  /*0230*/  LDCU UR4, c[0x0][0x8a0] ;  /* 0x00011400ff0477ac */ /* 0x000ea40008000800 */
[----:B--2---:R-:W-:Y:S02]  /*0240*/  MOV R38, UR4 ;  /* 0x0000000400267c02 */ /* 0x004fe40008000f00 */
.L_x_2:
[----:B------:R-:W-:Y:S01]  /*0250*/  IMAD.U32 R0, RZ, RZ, UR18 ;  /* 0x00000012ff007e24 */ /* 0x000fe2000f8e00ff */
[----:B------:R-:W-:Y:S04]  /*0260*/  BSSY.RECONVERGENT B0, `(.L_x_4) ;  /* 0x000000c000007945 */ /* 0x000fe80003800200 */
[C---:B------:R-:W-:Y:S02]  /*0270*/  ISETP.NE.OR P1, PT, R0.reuse, 0x1, !P3 ;  /* 0x000000010000780c */ /* 0x040fe40005f25670 */
[----:B------:R-:W-:-:S11]  /*0280*/  ISETP.NE.OR P0, PT, R0, 0x3, !P3 ;  /* 0x000000030000780c */ /* 0x000fd60005f05670 */
[----:B------:R-:W-:Y:S05]  /*0290*/  @P1 BRA `(.L_x_5) ;  /* 0x0000000000201947 */ /* 0x000fea0003800000 */
[----:B------:R-:W3:Y:S02]  /*02a0*/  LDCU.64 UR4, c[0x0][0x348] ;  /* 0x00006900ff0477ac */ /* 0x000ee40008000a00 */
[----:B---3--:R-:W-:Y:S02]  /*02b0*/  UIADD3 UR6, UP1, UPT, UR4, 0x80, URZ ;  /* 0x0000008004067890 */ /* 0x008fe4000ff3e0ff */
[----:B------:R-:W-:Y:S02]  /*02c0*/  UIADD3 UR4, UP0, UPT, UR4, 0x180, URZ ;  /* 0x0000018004047890 */ /* 0x000fe4000ff1e0ff */
[----:B------:R-:W-:Y:S02]  /*02d0*/  UIADD3.X UR7, UPT, UPT, URZ, UR5, URZ, UP1, !UPT ;  /* 0x00000005ff077290 */ /* 0x000fe40008ffe4ff */
[----:B------:R-:W-:-:S07]  /*02e0*/  UIADD3.X UR5, UPT, UPT, URZ, UR5, URZ, UP0, !UPT ;  /* 0x00000005ff057290 */ /* 0x000fce00087fe4ff */
[----:B------:R3:W-:Y:S02]  /*02f0*/  UTMACCTL.PF [UR6] ;  /* 0x00000000060079b9 */ /* 0x0007e40008040000 */
[----:B------:R3:W-:Y:S02]  /*0300*/  UTMACCTL.PF [UR4] ;  /* 0x00000000040079b9 */ /* 0x0007e40008040000 */
[----:B---3--:R-:W-:Y:S01]  /*0310*/  NOP ;  /* 0x0000000000007918 */ /* 0x008fe20000000000 */
.L_x_5:
[----:B------:R-:W-:Y:S05]  /*0320*/  BSYNC.RECONVERGENT B0 ;  /* 0x0000000000007941 */ /* 0x000fea0003800200 */
.L_x_4:
[----:B------:R-:W-:Y:S04]  /*0330*/  BSSY.RECONVERGENT B0, `(.L_x_6) ;  /* 0x000000a000007945 */ /* 0x000fe80003800200 */
        /* <DEDUP_REMOVED lines=9> */
.L_x_7:
[----:B------:R-:W-:Y:S05]  /*03d0*/  BSYNC.RECONVERGENT B0 ;  /* 0x0000000000007941 */ /* 0x000fea0003800200 */
.L_x_6:
[----:B------:R-:W3:Y:S01]  /*03e0*/  LDCU.64 UR4, c[0x0][0x888] ;  /* 0x00011100ff0477ac */ /* 0x000ee20008000a00 */
[----:B------:R-:W-:Y:S02]  /*03f0*/  UISETP.EQ.U32.AND UP2, UPT, UR8, URZ, UPT ;  /* 0x000000ff0800728c */ /* 0x000fe4000bf42070 */
[----:B------:R-:W-:Y:S02]  /*0400*/  UPLOP3.LUT UP3, UPT, UPT, UPT, UPT, 0x80, 0x8 ;  /* 0x000000000008789c */ /* 0x000fe40003f6f070 */
[----:B---3--:R-:W-:-:S04]  /*0410*/  UISETP.NE.U32.AND UP0, UPT, UR4, URZ, UPT ;  /* 0x000000ff0400728c */ /* 0x008fc8000bf05070 */
[----:B------:R-:W-:-:S04]  /*0420*/  UISETP.NE.AND.EX UP1, UPT, UR5, URZ, UPT, UP0 ;  /* 0x000000ff0500728c */ /* 0x000fc8000bf25300 */
[----:B------:R-:W-:-:S04]  /*0430*/  UISETP.EQ.OR.EX UP4, UPT, UR9, URZ, !UP1, UP2 ;  /* 0x000000ff0900728c */ /* 0x000fc8000cf82720 */
[----:B------:R-:W-:-:S05]  /*0440*/  UP2UR UR61, UPR, URZ, 0x10 ;  /* 0x00000010ff3d7883 */ /* 0x000fca0008000000 */
[----:B------:R-:W-:Y:S07]  /*0450*/  BRA.U !UP4, `(.L_x_8) ;  /* 0x000000010c207547 */ /* 0x000fee000b800000 */
[----:B------:R-:W-:Y:S01]  /*0460*/  UISETP.NE.U32.AND UP2, UPT, UR8, URZ, UPT ;  /* 0x000000ff0800728c */ /* 0x000fe2000bf45070 */
[----:B-----5:R-:W-:Y:S01]  /*0470*/  FSETP.NEU.AND P0, PT, R39, RZ, PT ;  /* 0x000000ff2700720b */ /* 0x020fe20003f0d000 */
[----:B------:R-:W-:Y:S02]  /*0480*/  USEL UR4, URZ, 0xffffffff, UP1 ;  /* 0xffffffffff047887 */ /* 0x000fe40008800000 */
[----:B------:R-:W-:-:S10]  /*0490*/  UISETP.NE.AND.EX UP2, UPT, UR9, URZ, UPT, UP2 ;  /* 0x000000ff0900728c */ /* 0x000fd4000bf45320 */
[----:B------:R-:W-:Y:S01]  /*04a0*/  VOTEU.ANY UP0, P0 ;  /* 0x0000000000ff7886 */ /* 0x000fe20000000100 */
[----:B------:R-:W-:-:S04]  /*04b0*/  @!UP2 USEL UR4, URZ, 0xffffffff, UP0 ;  /* 0xffffffffff04a887 */ /* 0x000fc80008000000 */
[----:B------:R-:W-:-:S04]  /*04c0*/  ULOP3.LUT UR4, UR4, 0x1, URZ, 0xc0, !UPT ;  /* 0x0000000104047892 */ /* 0x000fc8000f8ec0ff */
[----:B------:R-:W-:-:S11]  /*04d0*/  UISETP.NE.U32.AND UP3, UPT, UR4, 0x1, UPT ;  /* 0x000000010400788c */ /* 0x000fd6000bf65070 */
.L_x_8:
[----:B-12---:R-:W1:Y:S02]  /*04e0*/  SHFL.IDX PT, R2, R80, RZ, 0x1f ;  /* 0x00001fff50027589 */ /* 0x006e6400000e0000 */
[----:B-1----:R-:W-:-:S13]  /*04f0*/  ISETP.NE.AND P0, PT, R2, RZ, PT ;  /* 0x000000ff0200720c */ /* 0x002fda0003f05270 */
[----:B------:R-:W-:Y:S05]  /*0500*/  @P0 BRA `(.L_x_9) ;  /* 0x00000004001c0947 */ /* 0x000fea0003800000 */
[----:B------:R-:W-:Y:S01]  /*0510*/  ELECT P0, URZ, PT ;  /* 0x0000000000ff782f */ /* 0x000fe20003800000 */
[----:B------:R-:W-:-:S12]  /*0520*/  BSSY.RECONVERGENT B0, `(.L_x_9) ;  /* 0x0000045000007945 */ /* 0x000fd80003800200 */
[----:B------:R-:W-:Y:S05]  /*0530*/  @!P0 BRA `(.L_x_10) ;  /* 0x00000004000c8947 */ /* 0x000fea0003800000 */
[----:B------:R-:W1:Y:S01]  /*0540*/  S2UR UR4, SR_CgaCtaId ;  /* 0x00000000000479c3 */ /* 0x000e620000008800 */
[----:B------:R-:W-:Y:S01]  /*0550*/  UMOV UR5, 0x400 ;  /* 0x0000040000057882 */ /* 0x000fe20000000000 */
[----:B------:R-:W-:Y:S01]  /*0560*/  UMOV UR8, 0x1 ;  /* 0x0000000100087882 */ /* 0x000fe20000000000 */
[----:B------:R-:W-:Y:S01]  /*0570*/  UMOV UR6, 0x2 ;  /* 0x0000000200067882 */ /* 0x000fe20000000000 */
[----:B------:R-:W-:-:S04]  /*0580*/  UIADD3 UR8, UPT, UPT, -UR8, 0x100000, URZ ;  /* 0x0010000008087890 */ /* 0x000fc8000fffe1ff */
[----:B------:R-:W-:Y:S02]  /*0590*/  USHF.L.U32 UR9, UR8, 0xb, URZ ;  /* 0x0000000b08097899 */ /* 0x000fe400080006ff */
[----:B------:R-:W-:Y:S02]  /*05a0*/  USHF.L.U32 UR8, UR8, 0x1, URZ ;  /* 0x0000000108087899 */ /* 0x000fe400080006ff */
[----:B------:R-:W-:-:S04]  /*05b0*/  UIADD3 UR6, UPT, UPT, -UR6, 0x100000, URZ ;  /* 0x0010000006067890 */ /* 0x000fc8000fffe1ff */
[----:B------:R-:W-:Y:S02]  /*05c0*/  USHF.L.U32 UR7, UR6, 0xb, URZ ;  /* 0x0000000b06077899 */ /* 0x000fe400080006ff */
[----:B------:R-:W-:Y:S02]  /*05d0*/  USHF.L.U32 UR6, UR6, 0x1, URZ ;  /* 0x0000000106067899 */ /* 0x000fe400080006ff */
[----:B-1----:R-:W-:Y:S01]  /*05e0*/  ULEA UR4, UR4, UR5, 0x18 ;  /* 0x0000000504047291 */ /* 0x002fe2000f8ec0ff */
[----:B------:R-:W1:Y:S11]  /*05f0*/  FENCE.VIEW.ASYNC.S ;  /* 0x00000000000073c6 */ /* 0x000e760000000000 */
[----:B-1----:R1:W2:Y:S01]  /*0600*/  SYNCS.EXCH.64 URZ, [UR4], UR8 ;  /* 0x0000000804ff75b2 */ /* 0x0022a20008000100 */
[----:B------:R1:W3:Y:S01]  /*0610*/  SYNCS.EXCH.64 URZ, [UR4+0xd8], UR6 ;  /* 0x0000d80604ff75b2 */ /* 0x0002e20008000100 */
[----:B------:R1:W4:Y:S01]  /*0620*/  SYNCS.EXCH.64 URZ, [UR4+0x8], UR8 ;  /* 0x0000080804ff75b2 */ /* 0x0003220008000100 */
[----:B------:R1:W1:Y:S01]  /*0630*/  SYNCS.EXCH.64 URZ, [UR4+0xe0], UR6 ;  /* 0x0000e00604ff75b2 */ /* 0x0002620008000100 */
        /* <DEDUP_REMOVED lines=50> */
[----:B--234-:R-:W-:Y:S01]  /*0960*/  NOP ;  /* 0x0000000000007918 */ /* 0x01cfe20000000000 */
.L_x_10:
[----:B-1----:R-:W-:Y:S05]  /*0970*/  BSYNC.RECONVERGENT B0 ;  /* 0x0000000000007941 */ /* 0x002fea0003800200 */
.L_x_9:
[----:B------:R-:W1:Y:S01]  /*0980*/  SHFL.IDX PT, R2, R80, RZ, 0x1f ;  /* 0x00001fff50027589 */ /* 0x000e6200000e0000 */
[----:B------:R-:W-:Y:S01]  /*0990*/  NOP ;  /* 0x0000000000007918 */ /* 0x000fe20000000000 */
[----:B-1----:R-:W-:-:S13]  /*09a0*/  ISETP.NE.AND P0, PT, R2, 0x1, PT ;  /* 0x000000010200780c */ /* 0x002fda0003f05270 */
[----:B------:R-:W-:Y:S05]  /*09b0*/  @P0 BRA `(.L_x_11) ;  /* 0x0000000000400947 */ /* 0x000fea0003800000 */
        /* <DEDUP_REMOVED lines=9> */
[----:B------:R-:W-:Y:S01]  /*0a50*/  USHF.L.U32 UR6, UR6, 0x1, URZ ;  /* 0x0000000106067899 */ /* 0x000fe200080006ff */
[----:B------:R-:W-:Y:S01]  /*0a60*/  ELECT P0, URZ, PT ;  /* 0x0000000000ff782f */ /* 0x000fe20003800000 */
[----:B-1----:R-:W-:Y:S01]  /*0a70*/  ULEA UR4, UR4, UR5, 0x18 ;  /* 0x0000000504047291 */ /* 0x002fe2000f8ec0ff */
[----:B------:R-:W1:Y:S11]  /*0a80*/  FENCE.VIEW.ASYNC.S ;  /* 0x00000000000073c6 */ /* 0x000e760000000000 */
[----:B-1----:R1:W2:Y:S01]  /*0a90*/  SYNCS.EXCH.64 URZ, [UR4+0x1b0], UR8 ;  /* 0x0001b00804ff75b2 */ /* 0x0022a20008000100 */
[----:B------:R1:W3:Y:S01]  /*0aa0*/  SYNCS.EXCH.64 URZ, [UR4+0x1b8], UR6 ;  /* 0x0001b80604ff75b2 */ /* 0x0002e20008000100 */
[----:B------:R-:W-:Y:S01]  /*0ab0*/  NOP ;  /* 0x0000000000007918 */ /* 0x000fe20000000000 */
.L_x_11:
[----:B------:R-:W4:Y:S01]  /*0ac0*/  SHFL.IDX PT, R2, R80, RZ, 0x1f ;  /* 0x00001fff50027589 */ /* 0x000f2200000e0000 */
[----:B------:R-:W-:Y:S01]  /*0ad0*/  NOP ;  /* 0x0000000000007918 */ /* 0x000fe20000000000 */
[----:B----4-:R-:W-:-:S13]  /*0ae0*/  ISETP.NE.AND P0, PT, R2, 0x3, PT ;  /* 0x000000030200780c */ /* 0x010fda0003f05270 */
[----:B------:R-:W-:Y:S05]  /*0af0*/  @P0 BRA `(.L_x_12) ;  /* 0x0000000000300947 */ /* 0x000fea0003800000 */
[----:B-1----:R-:W1:Y:S01]  /*0b00*/  S2UR UR4, SR_CgaCtaId ;  /* 0x00000000000479c3 */ /* 0x002e620000008800 */
[----:B------:R-:W-:Y:S01]  /*0b10*/  UMOV UR6, 0x400 ;  /* 0x0000040000067882 */ /* 0x000fe20000000000 */
[----:B------:R-:W-:Y:S01]  /*0b20*/  UMOV UR5, 0x20 ;  /* 0x0000002000057882 */ /* 0x000fe20000000000 */
[----:B------:R-:W-:Y:S01]  /*0b30*/  ELECT P0, URZ, PT ;  /* 0x0000000000ff782f */ /* 0x000fe20003800000 */
[----:B-1----:R-:W-:Y:S02]  /*0b40*/  ULEA UR6, UR4, UR6, 0x18 ;  /* 0x0000000604067291 */ /* 0x002fe4000f8ec0ff */
[----:B------:R-:W-:-:S04]  /*0b50*/  UIADD3 UR4, UPT, UPT, -UR5, 0x100000, URZ ;  /* 0x0010000005047890 */ /* 0x000fc8000fffe1ff */
[----:B------:R-:W-:Y:S02]  /*0b60*/  USHF.L.U32 UR5, UR4, 0xb, URZ ;  /* 0x0000000b04057899 */ /* 0x000fe400080006ff */
[----:B------:R-:W-:Y:S01]  /*0b70*/  USHF.L.U32 UR4, UR4, 0x1, URZ ;  /* 0x0000000104047899 */ /* 0x000fe200080006ff */
[----:B------:R-:W1:Y:S11]  /*0b80*/  FENCE.VIEW.ASYNC.S ;  /* 0x00000000000073c6 */ /* 0x000e760000000000 */
[----:B-1----:R4:W1:Y:S01]  /*0b90*/  SYNCS.EXCH.64 URZ, [UR6+0x1c0], UR4 ;  /* 0x0001c00406ff75b2 */ /* 0x0028620008000100 */
[----:B------:R4:W1:Y:S02]  /*0ba0*/  SYNCS.EXCH.64 URZ, [UR6+0x1c8], UR4 ;  /* 0x0001c80406ff75b2 */ /* 0x0008640008000100 */
[----:B----4-:R-:W-:Y:S01]  /*0bb0*/  NOP ;  /* 0x0000000000007918 */ /* 0x010fe20000000000 */
.L_x_12:
[----:B------:R-:W4:Y:S01]  /*0bc0*/  SHFL.IDX PT, R2, R80, RZ, 0x1f ;  /* 0x00001fff50027589 */ /* 0x000f2200000e0000 */
[----:B------:R-:W-:Y:S01]  /*0bd0*/  NOP ;  /* 0x0000000000007918 */ /* 0x000fe20000000000 */
[----:B----4-:R-:W-:-:S13]  /*0be0*/  ISETP.NE.AND P0, PT, R2, 0x4, PT ;  /* 0x000000040200780c */ /* 0x010fda0003f05270 */
[----:B------:R-:W-:Y:S05]  /*0bf0*/  @P0 BRA `(.L_x_13) ;  /* 0x00000000004c0947 */ /* 0x000fea0003800000 */
[----:B-1----:R-:W1:Y:S01]  /*0c00*/  S2UR UR6, SR_CgaCtaId ;  /* 0x00000000000679c3 */ /* 0x002e620000008800 */
[----:B------:R-:W-:Y:S01]  /*0c10*/  UMOV UR4, 0x1e0 ;  /* 0x000001e000047882 */ /* 0x000fe20000000000 */
[----:B------:R-:W-:Y:S01]  /*0c20*/  UMOV UR5, 0x400 ;  /* 0x0000040000057882 */ /* 0x000fe20000000000 */
[----:B------:R-:W-:Y:S01]  /*0c30*/  USEL UR4, UR4, 0x1a0, UP3 ;  /* 0x000001a004047887 */ /* 0x000fe20009800000 */
[----:B------:R-:W-:Y:S01]  /*0c40*/  UMOV UR8, 0x1 ;  /* 0x0000000100087882 */ /* 0x000fe20000000000 */
[----:B------:R-:W-:Y:S01]  /*0c50*/  ELECT P0, URZ, PT ;  /* 0x0000000000ff782f */ /* 0x000fe20003800000 */
[----:B------:R-:W-:-:S04]  /*0c60*/  UIADD3 UR8, UPT, UPT, -UR8, 0x100000, URZ ;  /* 0x0010000008087890 */ /* 0x000fc8000fffe1ff */
[----:B------:R-:W-:Y:S02]  /*0c70*/  USHF.L.U32 UR9, UR8, 0xb, URZ ;  /* 0x0000000b08097899 */ /* 0x000fe400080006ff */
[----:B------:R-:W-:Y:S02]  /*0c80*/  USHF.L.U32 UR8, UR8, 0x1, URZ ;  /* 0x0000000108087899 */ /* 0x000fe400080006ff */
[----:B-1----:R-:W-:Y:S02]  /*0c90*/  ULEA UR6, UR6, UR5, 0x18 ;  /* 0x0000000506067291 */ /* 0x002fe4000f8ec0ff */
[----:B------:R-:W-:-:S04]  /*0ca0*/  UIADD3 UR4, UPT, UPT, -UR4, 0x100000, URZ ;  /* 0x0010000004047890 */ /* 0x000fc8000fffe1ff */
[----:B------:R-:W-:Y:S02]  /*0cb0*/  USHF.L.U32 UR5, UR4, 0xb, URZ ;  /* 0x0000000b04057899 */ /* 0x000fe400080006ff */
[----:B------:R-:W-:Y:S01]  /*0cc0*/  USHF.L.U32 UR4, UR4, 0x1, URZ ;  /* 0x0000000104047899 */ /* 0x000fe200080006ff */
[----:B------:R-:W1:Y:S03]  /*0cd0*/  FENCE.VIEW.ASYNC.S ;  /* 0x00000000000073c6 */ /* 0x000e660000000000 */
[----:B-1----:R4:W1:Y:S08]  /*0ce0*/  SYNCS.EXCH.64 URZ, [UR6+0x1d0], UR8 ;  /* 0x0001d00806ff75b2 */ /* 0x0028700008000100 */
[----:B------:R4:W1:Y:S01]  /*0cf0*/  SYNCS.EXCH.64 URZ, [UR6+0x1e0], UR4 ;  /* 0x0001e00406ff75b2 */ /* 0x0008620008000100 */
[----:B------:R4:W1:Y:S01]  /*0d00*/  SYNCS.EXCH.64 URZ, [UR6+0x1d8], UR8 ;  /* 0x0001d80806ff75b2 */ /* 0x0008620008000100 */
[----:B------:R4:W1:Y:S02]  /*0d10*/  SYNCS.EXCH.64 URZ, [UR6+0x1e8], UR4 ;  /* 0x0001e80406ff75b2 */ /* 0x0008640008000100 */
[----:B----4-:R-:W-:Y:S01]  /*0d20*/  NOP ;  /* 0x0000000000007918 */ /* 0x010fe20000000000 */
.L_x_13:
[----:B------:R-:W4:Y:S01]  /*0d30*/  SHFL.IDX PT, R2, R80, RZ, 0x1f ;  /* 0x00001fff50027589 */ /* 0x000f2200000e0000 */
[----:B------:R-:W-:Y:S01]  /*0d40*/  NOP ;  /* 0x0000000000007918 */ /* 0x000fe20000000000 */
[----:B----4-:R-:W-:-:S13]  /*0d50*/  ISETP.NE.AND P0, PT, R2, 0x5, PT ;  /* 0x000000050200780c */ /* 0x010fda0003f05270 */
[----:B------:R-:W-:Y:S05]  /*0d60*/  @P0 BRA `(.L_x_14) ;  /* 0x0000000000580947 */ /* 0x000fea0003800000 */
[----:B-1----:R-:W1:Y:S01]  /*0d70*/  S2UR UR4, SR_CgaCtaId ;  /* 0x00000000000479c3 */ /* 0x002e620000008800 */
        /* <DEDUP_REMOVED lines=12> */
[----:B-1----:R4:W1:Y:S01]  /*0e40*/  SYNCS.EXCH.64 URZ, [UR4+0x1f0], UR8 ;  /* 0x0001f00804ff75b2 */ /* 0x0028620008000100 */
[----:B------:R4:W1:Y:S01]  /*0e50*/  SYNCS.EXCH.64 URZ, [UR4+0x210], UR6 ;  /* 0x0002100604ff75b2 */ /* 0x0008620008000100 */
[----:B------:R4:W1:Y:S01]  /*0e60*/  SYNCS.EXCH.64 URZ, [UR4+0x1f8], UR8 ;  /* 0x0001f80804ff75b2 */ /* 0x0008620008000100 */
[----:B------:R4:W1:Y:S01]  /*0e70*/  SYNCS.EXCH.64 URZ, [UR4+0x218], UR6 ;  /* 0x0002180604ff75b2 */ /* 0x0008620008000100 */
[----:B------:R4:W1:Y:S01]  /*0e80*/  SYNCS.EXCH.64 URZ, [UR4+0x200], UR8 ;  /* 0x0002000804ff75b2 */ /* 0x0008620008000100 */
[----:B------:R4:W1:Y:S01]  /*0e90*/  SYNCS.EXCH.64 URZ, [UR4+0x220], UR6 ;  /* 0x0002200604ff75b2 */ /* 0x0008620008000100 */
[----:B------:R4:W1:Y:S01]  /*0ea0*/  SYNCS.EXCH.64 URZ, [UR4+0x208], UR8 ;  /* 0x0002080804ff75b2 */ /* 0x0008620008000100 */
[----:B------:R4:W1:Y:S02]  /*0eb0*/  SYNCS.EXCH.64 URZ, [UR4+0x228], UR6 ;  /* 0x0002280604ff75b2 */ /* 0x0008640008000100 */
[----:B----4-:R-:W-:Y:S01]  /*0ec0*/  NOP ;  /* 0x0000000000007918 */ /* 0x010fe20000000000 */
.L_x_14:
[----:B------:R-:W4:Y:S01]  /*0ed0*/  SHFL.IDX PT, R2, R80, RZ, 0x1f ;  /* 0x00001fff50027589 */ /* 0x000f2200000e0000 */
[----:B------:R-:W1:Y:S01]  /*0ee0*/  S2UR UR48, SR_CgaCtaId ;  /* 0x00000000003079c3 */ /* 0x000e620000008800 */
[----:B------:R-:W-:Y:S01]  /*0ef0*/  NOP ;  /* 0x0000000000007918 */ /* 0x000fe20000000000 */
[----:B----4-:R-:W-:-:S13]  /*0f00*/  ISETP.NE.AND P0, PT, R2, 0x3, PT ;  /* 0x000000030200780c */ /* 0x010fda0003f05270 */
[----:B-1----:R-:W-:Y:S05]  /*0f10*/  @P0 BRA `(.L_x_15) ;  /* 0x0000000000340947 */ /* 0x002fea0003800000 */
[----:B------:R-:W-:Y:S01]  /*0f20*/  UMOV UR4, 0x400 ;  /* 0x0000040000047882 */ /* 0x000fe20000000000 */
[----:B------:R-:W-:Y:S01]  /*0f30*/  UMOV UR6, 0x20 ;  /* 0x0000002000067882 */ /* 0x000fe20000000000 */
[----:B------:R-:W-:Y:S02]  /*0f40*/  ULEA UR4, UR48, UR4, 0x18 ;  /* 0x0000000430047291 */ /* 0x000fe4000f8ec0ff */
[----:B------:R-:W-:-:S04]  /*0f50*/  UIADD3 UR6, UPT, UPT, -UR6, 0x100000, URZ ;  /* 0x0010000006067890 */ /* 0x000fc8000fffe1ff */
[----:B------:R-:W-:Y:S02]  /*0f60*/  USHF.L.U32 UR7, UR6, 0xb, URZ ;  /* 0x0000000b06077899 */ /* 0x000fe400080006ff */
[----:B------:R-:W-:Y:S01]  /*0f70*/  USHF.L.U32 UR6, UR6, 0x1, URZ ;  /* 0x0000000106067899 */ /* 0x000fe200080006ff */
[----:B------:R-:W-:Y:S01]  /*0f80*/  ELECT P0, URZ, PT ;  /* 0x0000000000ff782f */ /* 0x000fe20003800000 */
[----:B------:R-:W1:Y:S10]  /*0f90*/  FENCE.VIEW.ASYNC.S ;  /* 0x00000000000073c6 */ /* 0x000e740000000000 */
[----:B-1----:R1:W4:Y:S01]  /*0fa0*/  SYNCS.EXCH.64 URZ, [UR4+0x230], UR6 ;  /* 0x0002300604ff75b2 */ /* 0x0023220008000100 */
[----:B------:R1:W1:Y:S01]  /*0fb0*/  SYNCS.EXCH.64 URZ, [UR4+0x240], UR6 ;  /* 0x0002400604ff75b2 */ /* 0x0002620008000100 */
[----:B------:R1:W1:Y:S01]  /*0fc0*/  SYNCS.EXCH.64 URZ, [UR4+0x238], UR6 ;  /* 0x0002380604ff75b2 */ /* 0x0002620008000100 */
[----:B------:R1:W1:Y:S01]  /*0fd0*/  SYNCS.EXCH.64 URZ, [UR4+0x248], UR6 ;  /* 0x0002480604ff75b2 */ /* 0x0002620008000100 */
[----:B------:R-:W-:Y:S01]  /*0fe0*/  NOP ;  /* 0x0000000000007918 */ /* 0x000fe20000000000 */
.L_x_15:
[----:B-1----:R-:W1:Y:S01]  /*0ff0*/  LDCU UR4, c[0x0][0x36c] ;  /* 0x00006d80ff0477ac */ /* 0x002e620008000800 */
[----:B------:R-:W-:Y:S01]  /*1000*/  ISETP.NE.OR P3, PT, R0, 0x2, !P3 ;  /* 0x000000020000780c */ /* 0x000fe20005f65670 */
[----:B------:R-:W-:Y:S01]  /*1010*/  NOP ;  /* 0x0000000000007918 */ /* 0x000fe20000000000 */
[----:B------:R-:W-:Y:S01]  /*1020*/  LOP3.LUT R0, R76, 0x1f, RZ, 0xc0, !PT ;  /* 0x0000001f4c007812 */ /* 0x000fe200078ec0ff */
[----:B------:R-:W-:Y:S02]  /*1030*/  UISETP.NE.AND UP4, UPT, UR18, 0x2, UPT ;  /* 0x000000021200788c */ /* 0x000fe4000bf85270 */
[----:B------:R-:W-:Y:S02]  /*1040*/  UISETP.NE.AND UP5, UPT, UR18, URZ, UPT ;  /* 0x000000ff1200728c */ /* 0x000fe4000bfa5270 */
[----:B-1----:R-:W-:-:S09]  /*1050*/  UISETP.EQ.U32.AND UP6, UPT, UR4, 0x1, UPT ;  /* 0x000000010400788c */ /* 0x002fd2000bfc2070 */
[----:B------:R-:W-:Y:S05]  /*1060*/  BRA.U !UP6, `(.L_x_16) ;  /* 0x000000010e087547 */ /* 0x000fea000b800000 */
[----:B--234-:R-:W-:Y:S01]  /*1070*/  UCGABAR_ARV ;  /* 0x00000000000079c7 */ /* 0x01cfe20008000000 */
[----:B------:R-:W-:Y:S05]  /*1080*/  BRA `(.L_x_17) ;  /* 0x0000000000047947 */ /* 0x000fea0003800000 */
.L_x_16:
[----:B--234-:R-:W-:Y:S01]  /*1090*/  NOP ;  /* 0x0000000000007918 */ /* 0x01cfe20000000000 */
.L_x_17:
[----:B------:R-:W1:Y:S01]  /*10a0*/  S2UR UR46, SR_CTAID.X ;  /* 0x00000000002e79c3 */ /* 0x000e620000002500 */
[----:B------:R-:W-:-:S05]  /*10b0*/  CS2R.32 R3, SR_CgaSize ;  /* 0x0000000000037805 */ /* 0x000fca0000008a00 */
[----:B------:R-:W-:-:S05]  /*10c0*/  IMAD R3, R3, -0xa0, RZ ;  /* 0xffffff6003037824 */ /* 0x000fca00078e02ff */
[----:B------:R-:W-:-:S14]  /*10d0*/  R2UR UR5, R3 ;  /* 0x00000000030572ca */ /* 0x000fdc00000e0000 */
[----:B------:R-:W2:Y:S01]  /*10e0*/  LDCU UR5, c[0x0][UR5+0x2b0] ;  /* 0x00005600050577ac */ /* 0x000ea20008000800 */
[----:B------:R-:W-:-:S05]  /*10f0*/  CS2R.32 R3, SR_CgaSize ;  /* 0x0000000000037805 */ /* 0x000fca0000008a00 */
[----:B------:R-:W-:-:S05]  /*1100*/  IMAD R3, R3, -0xa0, RZ ;  /* 0xffffff6003037824 */ /* 0x000fca00078e02ff */
[----:B------:R-:W-:-:S14]  /*1110*/  R2UR UR4, R3 ;  /* 0x00000000030472ca */ /* 0x000fdc00000e0000 */
[----:B------:R-:W3:Y:S01]  /*1120*/  LDCU UR4, c[0x0][UR4+0x2b4] ;  /* 0x00005680040477ac */ /* 0x000ee20008000800 */
[----:B------:R-:W4:Y:S01]  /*1130*/  S2UR UR45, SR_CTAID.Y ;  /* 0x00000000002d79c3 */ /* 0x000f220000002600 */
[----:B------:R-:W-:-:S05]  /*1140*/  CS2R.32 R3, SR_CgaSize ;  /* 0x0000000000037805 */ /* 0x000fca0000008a00 */
[----:B------:R-:W-:-:S05]  /*1150*/  IMAD R3, R3, -0xa0, RZ ;  /* 0xffffff6003037824 */ /* 0x000fca00078e02ff */
[----:B------:R-:W-:-:S14]  /*1160*/  R2UR UR60, R3 ;  /* 0x00000000033c72ca */ /* 0x000fdc00000e0000 */
[----:B------:R-:W3:Y:S01]  /*1170*/  LDCU UR60, c[0x0][UR60+0x2a0] ;  /* 0x000054003c3c77ac */ /* 0x000ee20008000800 */
[----:B------:R-:W-:-:S05]  /*1180*/  CS2R.32 R3, SR_CgaSize ;  /* 0x0000000000037805 */ /* 0x000fca0000008a00 */
[----:B------:R-:W-:-:S05]  /*1190*/  IMAD R3, R3, -0xa0, RZ ;  /* 0xffffff6003037824 */ /* 0x000fca00078e02ff */
[----:B------:R-:W-:-:S14]  /*11a0*/  R2UR UR57, R3 ;  /* 0x00000000033972ca */ /* 0x000fdc00000e0000 */
[----:B------:R-:W3:Y:S01]  /*11b0*/  LDCU UR57, c[0x0][UR57+0x2a4] ;  /* 0x00005480393977ac */ /* 0x000ee20008000800 */
[----:B------:R-:W-:Y:S01]  /*11c0*/  USHF.L.U32 UR24, UR48, 0xb, URZ ;  /* 0x0000000b30187899 */ /* 0x000fe200080006ff */
[----:B------:R-:W3:Y:S01]  /*11d0*/  LDCU UR19, c[0x0][0xb24] ;  /* 0x00016480ff1377ac */ /* 0x000ee20008000800 */
[----:B------:R-:W3:Y:S01]  /*11e0*/  LDCU UR42, c[0x0][0xb24] ;  /* 0x00016480ff2a77ac */ /* 0x000ee20008000800 */
[----:B-1----:R-:W-:Y:S01]  /*11f0*/  I2FP.F32.U32 R3, UR46 ;  /* 0x0000002e00037c45 */ /* 0x002fe20008201000 */
[----:B------:R-:W1:Y:S04]  /*1200*/  LDCU UR22, c[0x0][0xb30] ;  /* 0x00016600ff1677ac */ /* 0x000e680008000800 */
[----:B--2---:R-:W-:Y:S01]  /*1210*/  FMUL R3, R3, UR5 ;  /* 0x0000000503037c20 */ /* 0x004fe20008400000 */
[----:B------:R-:W-:Y:S01]  /*1220*/  ULOP3.LUT UR24, UR24, 0x800, URZ, 0xc0, !UPT ;  /* 0x0000080018187892 */ /* 0x000fe2000f8ec0ff */
[----:B----4-:R-:W-:-:S04]  /*1230*/  I2FP.F32.U32 R2, UR45 ;  /* 0x0000002d00027c45 */ /* 0x010fc80008201000 */
[----:B------:R-:W2:Y:S01]  /*1240*/  F2I.U32.TRUNC.NTZ R3, R3 ;  /* 0x0000000300037305 */ /* 0x000ea2000020f000 */
[----:B---3--:R-:W-:-:S07]  /*1250*/  FMUL R2, R2, UR4 ;  /* 0x0000000402027c20 */ /* 0x008fce0008400000 */
[----:B------:R-:W3:Y:S01]  /*1260*/  F2I.U32.TRUNC.NTZ R2, R2 ;  /* 0x0000000200027305 */ /* 0x000ee2000020f000 */
[----:B--2---:R-:W-:Y:S02]  /*1270*/  R2UR UR5, R3 ;  /* 0x00000000030572ca */ /* 0x004fe400000e0000 */
[----:B---3--:R-:W-:Y:S02]  /*1280*/  R2UR UR4, R2 ;  /* 0x00000000020472ca */ /* 0x008fe400000e0000 */
[----:B------:R-:W-:-:S09]  /*1290*/  PRMT R2, RZ, 0x7610, R2 ;  /* 0x00007610ff027816 */ /* 0x000fd20000000002 */
[----:B------:R-:W-:-:S04]  /*12a0*/  UIADD3 UR5, UPT, UPT, -UR5, URZ, URZ ;  /* 0x000000ff05057290 */ /* 0x000fc8000fffe1ff */
[----:B------:R-:W-:Y:S02]  /*12b0*/  UIMAD UR60, UR60, UR5, UR46 ;  /* 0x000000053c3c72a4 */ /* 0x000fe4000f8e022e */
[----:B------:R-:W-:-:S04]  /*12c0*/  UIADD3 UR4, UPT, UPT, -UR4, URZ, URZ ;  /* 0x000000ff04047290 */ /* 0x000fc8000fffe1ff */
[----:B------:R-:W-:Y:S01]  /*12d0*/  UIMAD UR57, UR57, UR4, UR45 ;  /* 0x00000004393972a4 */ /* 0x000fe2000f8e022d */
[----:B-1----:R-:W-:Y:S11]  /*12e0*/  BRA.U UP5, `(.L_x_18) ;  /* 0x0000000105247547 */ /* 0x002ff6000b800000 */
[----:B------:R-:W-:-:S04]  /*12f0*/  UISETP.NE.AND UP0, UPT, UR57, URZ, UPT ;  /* 0x000000ff3900728c */ /* 0x000fc8000bf05270 */
[----:B------:R-:W-:-:S04]  /*1300*/  UISETP.EQ.OR UP0, UPT, UR60, URZ, !UP0 ;  /* 0x000000ff3c00728c */ /* 0x000fc8000c702670 */
[----:B------:R-:W-:Y:S02]  /*1310*/  USEL UR5, URZ, 0x1, !UP0 ;  /* 0x00000001ff057887 */ /* 0x000fe4000c000000 */
[----:B------:R-:W-:-:S04]  /*1320*/  UISETP.NE.AND UP0, UPT, UR57, URZ, UPT ;  /* 0x000000ff3900728c */ /* 0x000fc8000bf05270 */
[----:B------:R-:W-:Y:S02]  /*1330*/  USEL UR4, URZ, 0x2, UP0 ;  /* 0x00000002ff047887 */ /* 0x000fe40008000000 */
[----:B------:R-:W-:-:S04]  /*1340*/  UISETP.NE.AND UP0, UPT, UR60, 0x1, UPT ;  /* 0x000000013c00788c */ /* 0x000fc8000bf05270 */
[----:B------:R-:W-:-:S04]  /*1350*/  USEL UR4, UR4, 0x2, UP0 ;  /* 0x0000000204047887 */ /* 0x000fc80008000000 */
[----:B------:R-:W-:-:S06]  /*1360*/  UIADD3 UR4, UPT, UPT, UR5, UR4, URZ ;  /* 0x0000000405047290 */ /* 0x000fcc000fffe0ff */
[----:B------:R-:W-:-:S07]  /*1370*/  MOV R2, UR4 ;  /* 0x0000000400027c02 */ /* 0x000fce0008000f00 */
.L_x_18:
[----:B------:R-:W1:Y:S01]  /*1380*/  S2UR UR36, SR_CTAID.Z ;  /* 0x00000000002479c3 */ /* 0x000e620000002700 */
[----:B------:R-:W-:-:S09]  /*1390*/  UISETP.GE.AND UP0, UPT, UR19, 0x1, UPT ;  /* 0x000000011300788c */ /* 0x000fd2000bf06270 */
[----:B------:R-:W-:Y:S05]  /*13a0*/  BRA.U !UP0, `(.L_x_19) ;  /* 0x0000000108d07547 */ /* 0x000fea000b800000 */
[----:B------:R-:W2:Y:S01]  /*13b0*/  LDCU UR20, c[0x0][0xb0c] ;  /* 0x00016180ff1477ac */ /* 0x000ea20008000800 */
[----:B------:R-:W3:Y:S01]  /*13c0*/  LDCU.128 UR12, c[0x0][0xb10] ;  /* 0x00016200ff0c77ac */ /* 0x000ee20008000c00 */
[----:B------:R-:W4:Y:S01]  /*13d0*/  LDCU UR6, c[0x0][0x370] ;  /* 0x00006e00ff0677ac */ /* 0x000f220008000800 */
[----:B------:R-:W1:Y:S01]  /*13e0*/  LDCU UR7, c[0x0][0x374] ;  /* 0x00006e80ff0777ac */ /* 0x000e620008000800 */
[----:B------:R-:W1:Y:S01]  /*13f0*/  LDCU UR21, c[0x0][0xb20] ;  /* 0x00016400ff1577ac */ /* 0x000e620008000800 */
[----:B--2---:R-:W-:Y:S02]  /*1400*/  UISETP.NE.AND UP0, UPT, UR20, 0x1, UPT ;  /* 0x000000011400788c */ /* 0x004fe4000bf05270 */
[----:B---3--:R-:W-:Y:S01]  /*1410*/  UIMAD.WIDE.U32 UR4, UR46, UR12, URZ ;  /* 0x0000000c2e0472a5 */ /* 0x008fe2000f8e00ff */
[----:B------:R-:W2:Y:S01]  /*1420*/  LDCU.64 UR8, c[0x0][0xb28] ;  /* 0x00016500ff0877ac */ /* 0x000ea20008000a00 */
[----:B----4-:R-:W-:Y:S02]  /*1430*/  UIMAD.WIDE.U32 UR10, UR6, UR12, URZ ;  /* 0x0000000c060a72a5 */ /* 0x010fe4000f8e00ff */
[----:B------:R-:W-:-:S02]  /*1440*/  USHF.R.U32.HI UR5, URZ, UR13, UR5 ;  /* 0x0000000dff057299 */ /* 0x000fc40008011605 */
[----:B------:R-:W-:Y:S02]  /*1450*/  UISETP.NE.AND UP2, UPT, UR19, 0x1, UPT ;  /* 0x000000011300788c */ /* 0x000fe4000bf45270 */
[----:B------:R-:W-:Y:S01]  /*1460*/  USEL UR5, UR46, UR5, !UP0 ;  /* 0x000000052e057287 */ /* 0x000fe2000c000000 */
[----:B------:R-:W-:Y:S01]  /*1470*/  UMOV UR10, UR11 ;  /* 0x0000000b000a7c82 */ /* 0x000fe20008000000 */
[----:B------:R-:W-:Y:S02]  /*1480*/  UIMAD.WIDE.U32 UR16, UR45, UR15, URZ ;  /* 0x0000000f2d1072a5 */ /* 0x000fe4000f8e00ff */
[----:B------:R-:W-:Y:S02]  /*1490*/  @UP0 USHF.R.U32.HI UR6, URZ, UR13, UR10 ;  /* 0x0000000dff060299 */ /* 0x000fe4000801160a */
[----:B------:R-:W-:Y:S02]  /*14a0*/  UISETP.NE.AND UP0, UPT, UR14, 0x1, UPT ;  /* 0x000000010e00788c */ /* 0x000fe4000bf05270 */
[----:B-1----:R-:W-:-:S02]  /*14b0*/  UIMAD.WIDE.U32 UR10, UR7, UR15, URZ ;  /* 0x0000000f070a72a5 */ /* 0x002fc4000f8e00ff */
[----:B--2---:R-:W-:Y:S01]  /*14c0*/  UIMAD.WIDE.U32 UR12, UR6, UR8, URZ ;  /* 0x00000008060c72a5 */ /* 0x004fe2000f8e00ff */
[----:B------:R-:W-:Y:S02]  /*14d0*/  UMOV UR4, UR17 ;  /* 0x0000001100047c82 */ /* 0x000fe40008000000 */
[----:B------:R-:W-:Y:S02]  /*14e0*/  USHF.R.U32.HI UR4, URZ, UR21, UR4 ;  /* 0x00000015ff047299 */ /* 0x000fe40008011604 */
[----:B------:R-:W-:Y:S02]  /*14f0*/  UMOV UR10, UR11 ;  /* 0x0000000b000a7c82 */ /* 0x000fe40008000000 */
[----:B------:R-:W-:Y:S01]  /*1500*/  UMOV UR12, UR13 ;  /* 0x0000000d000c7c82 */ /* 0x000fe20008000000 */
[----:B------:R-:W-:Y:S02]  /*1510*/  @UP0 USHF.R.U32.HI UR7, URZ, UR21, UR10 ;  /* 0x00000015ff070299 */ /* 0x000fe4000801160a */
[----:B------:R-:W-:-:S02]  /*1520*/  USEL UR4, UR45, UR4, !UP0 ;  /* 0x000000042d047287 */ /* 0x000fc4000c000000 */
[----:B------:R-:W-:Y:S02]  /*1530*/  UIMAD.WIDE.U32 UR10, UR7, UR8, URZ ;  /* 0x00000008070a72a5 */ /* 0x000fe4000f8e00ff */
[----:B------:R-:W-:Y:S02]  /*1540*/  @UP2 USHF.R.U32.HI UR6, URZ, UR9, UR12 ;  /* 0x00000009ff062299 */ /* 0x000fe4000801160c */
[----:B------:R-:W-:-:S03]  /*1550*/  UIMAD.WIDE.U32 UR12, UR4, UR8, URZ ;  /* 0x00000008040c72a5 */ /* 0x000fc6000f8e00ff */
[----:B------:R-:W-:Y:S02]  /*1560*/  UMOV UR10, UR11 ;  /* 0x0000000b000a7c82 */ /* 0x000fe40008000000 */
[----:B------:R-:W-:Y:S02]  /*1570*/  @UP2 USHF.R.U32.HI UR7, URZ, UR9, UR10 ;  /* 0x00000009ff072299 */ /* 0x000fe4000801160a */
[----:B------:R-:W-:Y:S02]  /*1580*/  UIMAD UR10, UR6, UR19, URZ ;  /* 0x00000013060a72a4 */ /* 0x000fe4000f8e02ff */
[----:B------:R-:W-:-:S04]  /*1590*/  UIMAD UR7, UR7, UR19, URZ ;  /* 0x00000013070772a4 */ /* 0x000fc8000f8e02ff */
[----:B------:R-:W-:-:S03]  /*15a0*/  UISETP.GE.AND UP0, UPT, UR4, UR7, UPT ;  /* 0x000000070400728c */ /* 0x000fc6000bf06270 */
[----:B------:R-:W-:Y:S01]  /*15b0*/  UMOV UR7, UR13 ;  /* 0x0000000d00077c82 */ /* 0x000fe20008000000 */
[----:B------:R-:W-:Y:S02]  /*15c0*/  UISETP.GE.OR UP0, UPT, UR5, UR10, UP0 ;  /* 0x0000000a0500728c */ /* 0x000fe40008706670 */
[----:B------:R-:W-:Y:S02]  /*15d0*/  UIMAD.WIDE.U32 UR10, UR5, UR8, URZ ;  /* 0x00000008050a72a5 */ /* 0x000fe4000f8e00ff */
[----:B------:R-:W-:Y:S02]  /*15e0*/  USHF.R.U32.HI UR7, URZ, UR9, UR7 ;  /* 0x00000009ff077299 */ /* 0x000fe40008011607 */
[----:B------:R-:W-:Y:S02]  /*15f0*/  UIADD3 UR10, UPT, UPT, -UR4, URZ, URZ ;  /* 0x000000ff040a7290 */ /* 0x000fe4000fffe1ff */
[----:B------:R-:W-:Y:S02]  /*1600*/  USEL UR7, UR4, UR7, !UP2 ;  /* 0x0000000704077287 */ /* 0x000fe4000d000000 */
[----:B------:R-:W-:Y:S01]  /*1610*/  UIMAD UR10, UR14, UR10, UR45 ;  /* 0x0000000a0e0a72a4 */ /* 0x000fe2000f8e022d */
[----:B------:R-:W-:Y:S01]  /*1620*/  @!UP0 UMOV UR8, UR11 ;  /* 0x0000000b00088c82 */ /* 0x000fe20008000000 */
[----:B------:R-:W-:-:S02]  /*1630*/  UIADD3 UR11, UPT, UPT, -UR5, URZ, URZ ;  /* 0x000000ff050b7290 */ /* 0x000fc4000fffe1ff */
[----:B------:R-:W-:Y:S02]  /*1640*/  @!UP0 USHF.R.U32.HI UR8, URZ, UR9, UR8 ;  /* 0x00000009ff088299 */ /* 0x000fe40008011608 */
[----:B------:R-:W-:Y:S02]  /*1650*/  UIADD3 UR9, UPT, UPT, -UR7, URZ, URZ ;  /* 0x000000ff07097290 */ /* 0x000fe4000fffe1ff */
[----:B------:R-:W-:Y:S02]  /*1660*/  @!UP0 USEL UR8, UR5, UR8, !UP2 ;  /* 0x0000000805088287 */ /* 0x000fe4000d000000 */
[----:B------:R-:W-:Y:S02]  /*1670*/  UIMAD UR9, UR19, UR9, UR4 ;  /* 0x00000009130972a4 */ /* 0x000fe4000f8e0204 */
[----:B------:R-:W-:Y:S02]  /*1680*/  @!UP0 UIADD3 UR7, UPT, UPT, UR7, -UR8, URZ ;  /* 0x8000000807078290 */ /* 0x000fe4000fffe0ff */
[----:B------:R-:W-:-:S02]  /*1690*/  @!UP0 UIMAD UR6, UR9, UR6, UR8 ;  /* 0x00000006090682a4 */ /* 0x000fc4000f8e0208 */
[----:B------:R-:W-:Y:S02]  /*16a0*/  @!UP0 UIMAD UR4, UR7, UR19, UR5 ;  /* 0x00000013070482a4 */ /* 0x000fe4000f8e0205 */
[----:B------:R-:W-:Y:S02]  /*16b0*/  UIMAD UR46, UR20, UR11, UR46 ;  /* 0x0000000b142e72a4 */ /* 0x000fe4000f8e022e */
[----:B------:R-:W-:Y:S01]  /*16c0*/  UIMAD UR45, UR4, UR14, UR10 ;  /* 0x0000000e042d72a4 */ /* 0x000fe2000f8e020a */
[----:B------:R-:W-:Y:S02]  /*16d0*/  @!UP0 UMOV UR5, UR6 ;  /* 0x0000000600058c82 */ /* 0x000fe40008000000 */
[----:B------:R-:W-:-:S12]  /*16e0*/  UIMAD UR46, UR5, UR20, UR46 ;  /* 0x00000014052e72a4 */ /* 0x000fd8000f8e022e */
.L_x_19:
[----:B------:R-:W-:-:S09]  /*16f0*/  UISETP.NE.AND UP0, UPT, UR22, 0x1, UPT ;  /* 0x000000011600788c */ /* 0x000fd2000bf05270 */
[----:B------:R-:W-:Y:S05]  /*1700*/  BRA.U UP0, `(.L_x_20) ;  /* 0x0000000100407547 */ /* 0x000fea000b800000 */
[----:B------:R-:W2:Y:S01]  /*1710*/  LDCU.128 UR8, c[0x0][0xb10] ;  /* 0x00016200ff0877ac */ /* 0x000ea20008000c00 */
[----:B------:R-:W3:Y:S01]  /*1720*/  LDCU UR12, c[0x0][0xb0c] ;  /* 0x00016180ff0c77ac */ /* 0x000ee20008000800 */
[----:B------:R-:W4:Y:S01]  /*1730*/  LDCU UR13, c[0x0][0xb20] ;  /* 0x00016400ff0d77ac */ /* 0x000f220008000800 */
[----:B--2---:R-:W-:Y:S02]  /*1740*/  UIMAD.WIDE.U32 UR4, UR46, UR8, URZ ;  /* 0x000000082e0472a5 */ /* 0x004fe4000f8e00ff */
[----:B------:R-:W-:Y:S02]  /*1750*/  UIMAD.WIDE.U32 UR6, UR45, UR11, URZ ;  /* 0x0000000b2d0672a5 */ /* 0x000fe4000f8e00ff */
[----:B---3--:R-:W-:Y:S02]  /*1760*/  UISETP.NE.AND UP0, UPT, UR12, 0x1, UPT ;  /* 0x000000010c00788c */ /* 0x008fe4000bf05270 */
[----:B------:R-:W-:-:S03]  /*1770*/  USHF.R.U32.HI UR5, URZ, UR9, UR5 ;  /* 0x00000009ff057299 */ /* 0x000fc60008011605 */
[----:B------:R-:W-:Y:S01]  /*1780*/  UMOV UR4, UR7 ;  /* 0x0000000700047c82 */ /* 0x000fe20008000000 */
[----:B------:R-:W-:Y:S02]  /*1790*/  USEL UR5, UR46, UR5, !UP0 ;  /* 0x000000052e057287 */ /* 0x000fe4000c000000 */
[----:B------:R-:W-:Y:S02]  /*17a0*/  UISETP.NE.AND UP0, UPT, UR10, 0x1, UPT ;  /* 0x000000010a00788c */ /* 0x000fe4000bf05270 */
[----:B----4-:R-:W-:-:S04]  /*17b0*/  USHF.R.U32.HI UR4, URZ, UR13, UR4 ;  /* 0x0000000dff047299 */ /* 0x010fc80008011604 */
[----:B------:R-:W-:-:S04]  /*17c0*/  USEL UR4, UR45, UR4, !UP0 ;  /* 0x000000042d047287 */ /* 0x000fc8000c000000 */
[----:B------:R-:W-:Y:S02]  /*17d0*/  UIADD3 UR6, UPT, UPT, UR5, -UR4, URZ ;  /* 0x8000000405067290 */ /* 0x000fe4000fffe0ff */
[----:B------:R-:W-:Y:S02]  /*17e0*/  UIADD3 UR4, UPT, UPT, -UR5, UR4, URZ ;  /* 0x0000000405047290 */ /* 0x000fe4000fffe1ff */
[----:B------:R-:W-:Y:S02]  /*17f0*/  UIMAD UR45, UR6, UR10, UR45 ;  /* 0x0000000a062d72a4 */ /* 0x000fe4000f8e022d */
[----:B------:R-:W-:-:S12]  /*1800*/  UIMAD UR46, UR4, UR12, UR46 ;  /* 0x0000000c042e72a4 */ /* 0x000fd8000f8e022e */
.L_x_20:
[----:B------:R-:W-:Y:S01]  /*1810*/  UISETP.NE.AND UP0, UPT, UR18, 0x2, UPT ;  /* 0x000000021200788c */ /* 0x000fe2000bf05270 */
[----:B------:R-:W-:Y:S09]  /*1820*/  BRA.U !UP6, `(.L_x_21) ;  /* 0x000000010e0c7547 */ /* 0x000ff2000b800000 */
[----:B------:R-:W-:Y:S01]  /*1830*/  UCGABAR_WAIT ;  /* 0x0000000000007dc7 */ /* 0x000fe20008000000 */
[----:B------:R-:W-:Y:S01]  /*1840*/  CCTL.IVALL ;  /* 0x00000000ff00798f */ /* 0x000fe20002000000 */
[----:B------:R-:W-:Y:S05]  /*1850*/  BRA `(.L_x_22) ;  /* 0x0000000000047947 */ /* 0x000fea0003800000 */
.L_x_21:
[----:B------:R-:W-:Y:S06]  /*1860*/  BAR.SYNC.DEFER_BLOCKING 0x0 ;  /* 0x0000000000007b1d */ /* 0x000fec0000010000 */
.L_x_22:
[----:B------:R-:W-:Y:S05]  /*1870*/  BRA.U UP0, `(.L_x_23) ;  /* 0x0000001d00fc7547 */ /* 0x000fea000b800000 */
[----:B------:R-:W2:Y:S01]  /*1880*/  LDCU UR6, c[0x0][0x38c] ;  /* 0x00007180ff0677ac */ /* 0x000ea20008000800 */
[----:B------:R-:W-:Y:S01]  /*1890*/  PLOP3.LUT P1, PT, PT, PT, UP3, 0x80, 0x8 ;  /* 0x000000000008781c */ /* 0x000fe20003f2f038 */
[----:B------:R-:W-:Y:S01]  /*18a0*/  IMAD.MOV.U32 R12, RZ, RZ, 0x1 ;  /* 0x00000001ff0c7424 */ /* 0x000fe200078e00ff */
[----:B------:R-:W-:Y:S01]  /*18b0*/  ISETP.EQ.OR P2, PT, R0, RZ, P3 ;  /* 0x000000ff0000720c */ /* 0x000fe20001f42670 */
[----:B------:R-:W-:Y:S01]  /*18c0*/  UISETP.NE.AND UP1, UPT, UR18, URZ, UPT ;  /* 0x000000ff1200728c */ /* 0x000fe2000bf25270 */
[----:B------:R-:W-:Y:S01]  /*18d0*/  PLOP3.LUT P1, PT, P1, PT, PT, 0x8, 0x80 ;  /* 0x000000000080781c */ /* 0x000fe20000f2e170 */
[----:B------:R-:W-:Y:S01]  /*18e0*/  USEL UR25, URZ, 0x1, UP4 ;  /* 0x00000001ff197887 */ /* 0x000fe2000a000000 */
[----:B------:R-:W-:Y:S01]  /*18f0*/  CS2R R10, SRZ ;  /* 0x00000000000a7805 */ /* 0x000fe2000001ff00 */
[----:B------:R-:W-:Y:S01]  /*1900*/  IMAD.MOV.U32 R9, RZ, RZ, RZ ;  /* 0x000000ffff097224 */ /* 0x000fe200078e00ff */
[----:B------:R-:W3:Y:S01]  /*1910*/  LDCU UR39, c[0x0][0x370] ;  /* 0x00006e00ff2777ac */ /* 0x000ee20008000800 */
[----:B------:R-:W-:Y:S01]  /*1920*/  IMAD.MOV.U32 R8, RZ, RZ, 0x1 ;  /* 0x00000001ff087424 */ /* 0x000fe200078e00ff */
[----:B------:R-:W4:Y:S01]  /*1930*/  LDCU.64 UR28, c[0x0][0x348] ;  /* 0x00006900ff1c77ac */ /* 0x000f220008000a00 */
[----:B------:R-:W-:-:S02]  /*1940*/  USHF.R.U32.HI UR44, URZ, 0x6, UR24 ;  /* 0x00000006ff2c7899 */ /* 0x000fc40008011618 */
[----:B--2---:R-:W-:Y:S02]  /*1950*/  UIADD3 UR5, UPT, UPT, UR6, 0x3f, URZ ;  /* 0x0000003f06057890 */ /* 0x004fe4000fffe0ff */
[----:B------:R-:W-:Y:S02]  /*1960*/  UIADD3 UR47, UPT, UPT, UR6, 0x7e, URZ ;  /* 0x0000007e062f7890 */ /* 0x000fe4000fffe0ff */
[----:B------:R-:W-:Y:S01]  /*1970*/  USHF.R.S32.HI UR4, URZ, 0x1f, UR5 ;  /* 0x0000001fff047899 */ /* 0x000fe20008011405 */
[----:B------:R-:W2:Y:S03]  /*1980*/  LDCU UR38, c[0x0][0x374] ;  /* 0x00006e80ff2677ac */ /* 0x000ea60008000800 */
[----:B------:R-:W-:Y:S02]  /*1990*/  ULEA.HI UR4, UR4, UR5, URZ, 0x6 ;  /* 0x0000000504047291 */ /* 0x000fe4000f8f30ff */
[----:B------:R-:W-:-:S02]  /*19a0*/  USEL UR25, UR25, 0x2, UP1 ;  /* 0x0000000219197887 */ /* 0x000fc40008800000 */
[----:B------:R-:W-:Y:S02]  /*19b0*/  USHF.R.S32.HI UR41, URZ, 0x6, UR4 ;  /* 0x00000006ff297899 */ /* 0x000fe40008011404 */
[----:B------:R-:W-:Y:S02]  /*19c0*/  UIADD3 UR4, UPT, UPT, UR6, -0x1, URZ ;  /* 0xffffffff06047890 */ /* 0x000fe4000fffe0ff */
[----:B------:R-:W-:Y:S02]  /*19d0*/  UISETP.LT.U32.AND UP0, UPT, UR41, 0x1b, UPT ;  /* 0x0000001b2900788c */ /* 0x000fe4000bf01070 */
[----:B------:R-:W-:Y:S02]  /*19e0*/  UISETP.GE.U32.AND UP2, UPT, UR4, -0x7f, UPT ;  /* 0xffffff810400788c */ /* 0x000fe4000bf46070 */
[----:B------:R-:W-:Y:S01]  /*19f0*/  USEL UR40, UR41, 0x1b, UP0 ;  /* 0x0000001b29287887 */ /* 0x000fe20008000000 */
[----:B------:R-:W-:-:S03]  /*1a00*/  UMOV UR5, URZ ;  /* 0x000000ff00057c82 */ /* 0x000fc60008000000 */
[----:B------:R-:W-:Y:S02]  /*1a10*/  UIADD3 UR21, UPT, UPT, UR40, -0x1, URZ ;  /* 0xffffffff28157890 */ /* 0x000fe4000fffe0ff */
[----:B------:R-:W-:-:S03]  /*1a20*/  UIADD3 UR43, UPT, UPT, UR41, -UR40, URZ ;  /* 0x80000028292b7290 */ /* 0x000fc6000fffe0ff */
[----:B------:R-:W-:-:S04]  /*1a30*/  @UP2 UIADD3 UR21, UPT, UPT, UR40, URZ, URZ ;  /* 0x000000ff28152290 */ /* 0x000fc8000fffe0ff */
[----:B--234-:R-:W-:-:S12]  /*1a40*/  UIADD3 UR21, UPT, UPT, UR21, 0x1, URZ ;  /* 0x0000000115157890 */ /* 0x01cfd8000fffe0ff */
.L_x_43:
[----:B------:R-:W-:Y:S01]  /*1a50*/  UISETP.NE.AND UP0, UPT, UR48, URZ, UPT ;  /* 0x000000ff3000728c */ /* 0x000fe2000bf05270 */
[----:B------:R-:W2:Y:S08]  /*1a60*/  S2UR UR48, SR_CgaCtaId ;  /* 0x00000000003079c3 */ /* 0x000eb00000008800 */
[----:B------:R-:W-:Y:S05]  /*1a70*/  BRA.U UP0, `(.L_x_24) ;  /* 0x0000000100347547 */ /* 0x000fea000b800000 */
[----:B------:R-:W3:Y:S01]  /*1a80*/  S2R R0, SR_CgaCtaId ;  /* 0x0000000000007919 */ /* 0x000ee20000008800 */
[----:B------:R-:W-:-:S04]  /*1a90*/  MOV R2, 0x400 ;  /* 0x0000040000027802 */ /* 0x000fc80000000f00 */
[----:B---3--:R-:W-:Y:S02]  /*1aa0*/  LEA R0, R0, R2, 0x18 ;  /* 0x0000000200007211 */ /* 0x008fe400078ec0ff */
[----:B------:R-:W-:-:S03]  /*1ab0*/  SHF.L.U32 R2, R8, 0x1f, RZ ;  /* 0x0000001f08027819 */ /* 0x000fc600000006ff */
[----:B------:R-:W-:-:S04]  /*1ac0*/  IMAD R0, R9, 0x8, R0 ;  /* 0x0000000809007824 */ /* 0x000fc800078e0200 */
[----:B------:R-:W3:Y:S02]  /*1ad0*/  SYNCS.PHASECHK.TRANS64.TRYWAIT P0, [R0+URZ+0x240], R2 ;  /* 0x00024002000075a7 */ /* 0x000ee400080011ff */
[----:B---3--:R-:W-:Y:S05]  /*1ae0*/  @!P0 BRA `(.L_x_25) ;  /* 0x0000005c00188947 */ /* 0x008fea0003800000 */
.L_x_126:
[----:B------:R-:W-:Y:S01]  /*1af0*/  VIADD R9, R9, 0x1 ;  /* 0x0000000109097836 */ /* 0x000fe20000000000 */
[----:B------:R3:W-:Y:S04]  /*1b00*/  SYNCS.ARRIVE.TRANS64.A1T0 RZ, [R0+URZ+0x230], RZ ;  /* 0x000230ff00ff79a7 */ /* 0x0007e800081000ff */
[----:B------:R-:W-:-:S04]  /*1b10*/  ISETP.NE.AND P0, PT, R9, 0x2, PT ;  /* 0x000000020900780c */ /* 0x000fc80003f05270 */
[----:B------:R-:W-:Y:S02]  /*1b20*/  SEL R9, R9, RZ, P0 ;  /* 0x000000ff09097207 */ /* 0x000fe40000000000 */
[----:B---3--:R-:W-:-:S04]  /*1b30*/  SEL R0, RZ, 0x1, P0 ;  /* 0x00000001ff007807 */ /* 0x008fc80000000000 */
[----:B------:R-:W-:-:S07]  /*1b40*/  LOP3.LUT R8, R8, R0, RZ, 0x3c, !PT ;  /* 0x0000000008087212 */ /* 0x000fce00078e3cff */
.L_x_24:
[----:B------:R-:W-:Y:S01]  /*1b50*/  UMOV UR6, 0x400 ;  /* 0x0000040000067882 */ /* 0x000fe20000000000 */
[----:B------:R-:W-:Y:S01]  /*1b60*/  SHF.L.U32 R0, R12, 0x1f, RZ ;  /* 0x0000001f0c007819 */ /* 0x000fe200000006ff */
[----:B--2---:R-:W-:Y:S02]  /*1b70*/  ULEA UR6, UR48, UR6, 0x18 ;  /* 0x0000000630067291 */ /* 0x004fe4000f8ec0ff */
[----:B------:R-:W-:Y:S02]  /*1b80*/  UISETP.GE.U32.AND UP0, UPT, UR47, 0x7f, UPT ;  /* 0x0000007f2f00788c */ /* 0x000fe4000bf06070 */
[----:B------:R-:W-:Y:S02]  /*1b90*/  ULEA UR4, UR5, UR6, 0x3 ;  /* 0x0000000605047291 */ /* 0x000fe4000f8e18ff */
[----:B------:R-:W-:Y:S02]  /*1ba0*/  USHF.L.U32 UR35, UR46, 0x6, URZ ;  /* 0x000000062e237899 */ /* 0x000fe400080006ff */
[----:B------:R-:W-:Y:S01]  /*1bb0*/  ULEA UR11, UR45, UR44, 0x6 ;  /* 0x0000002c2d0b7291 */ /* 0x000fe2000f8e30ff */
[----:B------:R-:W-:-:S04]  /*1bc0*/  UMOV UR13, URZ ;  /* 0x000000ff000d7c82 */ /* 0x000fc80008000000 */
[----:B------:R2:W3:Y:S01]  /*1bd0*/  SYNCS.PHASECHK.TRANS64.TRYWAIT P0, [UR4+0xd8], R0 ;  /* 0x0000d800ff0075a7 */ /* 0x0004e20008001104 */
[----:B------:R-:W-:Y:S06]  /*1be0*/  BRA.U !UP0, `(.L_x_26) ;  /* 0x0000000108bc7547 */ /* 0x000fec000b800000 */
[----:B------:R-:W-:Y:S01]  /*1bf0*/  UMOV UR7, URZ ;  /* 0x000000ff00077c82 */ /* 0x000fe20008000000 */
[----:B------:R-:W-:-:S05]  /*1c00*/  UMOV UR4, UR5 ;  /* 0x0000000500047c82 */ /* 0x000fca0008000000 */
.L_x_32:
[----:B------:R-:W-:Y:S01]  /*1c10*/  ULEA UR33, UR4, UR6, 0x3 ;  /* 0x0000000604217291 */ /* 0x000fe2000f8e18ff */
[----:B---3--:R-:W-:Y:S01]  /*1c20*/  @!P3 MOV R2, 0x2000 ;  /* 0x000020000002b802 */ /* 0x008fe20000000f00 */
[----:B-1-34-:R-:W-:Y:S10]  /*1c30*/  @P0 BRA `(.L_x_27) ;  /* 0x00000000000c0947 */ /* 0x01aff40003800000 */
[----:B------:R-:W-:-:S04]  /*1c40*/  SHF.L.U32 R3, R12, 0x1f, RZ ;  /* 0x0000001f0c037819 */ /* 0x000fc800000006ff */
[----:B------:R-:W3:Y:S02]  /*1c50*/  SYNCS.PHASECHK.TRANS64.TRYWAIT P0, [UR33+0xd8], R3 ;  /* 0x0000d803ff0075a7 */ /* 0x000ee40008001121 */
[----:B---3--:R-:W-:Y:S05]  /*1c60*/  @!P0 BRA `(.L_x_28) ;  /* 0x0000005800cc8947 */ /* 0x008fea0003800000 */
.L_x_27:
[----:B------:R3:W-:Y:S01]  /*1c70*/  @!P3 SYNCS.ARRIVE.TRANS64 RZ, [UR33], R2 ;  /* 0x00000002ffffb9a7 */ /* 0x0007e20008000021 */
[----:B------:R-:W-:-:S04]  /*1c80*/  ULOP3.LUT UR5, UR25, 0x2, URZ, 0xfc, !UPT ;  /* 0x0000000219057892 */ /* 0x000fc8000f8efcff */
[----:B------:R-:W-:-:S09]  /*1c90*/  UISETP.NE.AND UP0, UPT, UR5, 0x2, UPT ;  /* 0x000000020500788c */ /* 0x000fd2000bf05270 */
[----:B------:R-:W-:Y:S05]  /*1ca0*/  BRA.U UP0, `(.L_x_29) ;  /* 0x0000000100047547 */ /* 0x000fea000b800000 */
[----:B-1----:R-:W-:Y:S05]  /*1cb0*/  BPT.TRAP 0x1 ;  /* 0x000000040000795c */ /* 0x002fea0000300000 */
.L_x_29:
[----:B------:R-:W-:Y:S04]  /*1cc0*/  BSSY.RECONVERGENT B0, `(.L_x_30) ;  /* 0x0000003000007945 */ /* 0x000fe80003800200 */
[----:B------:R-:W-:Y:S05]  /*1cd0*/  @P2 BRA `(.L_x_31) ;  /* 0x0000000000042947 */ /* 0x000fea0003800000 */
[----:B-1----:R-:W-:Y:S05]  /*1ce0*/  BPT.TRAP 0x1 ;  /* 0x000000040000795c */ /* 0x002fea0000300000 */
.L_x_31:
[----:B-1----:R-:W-:Y:S05]  /*1cf0*/  BSYNC.RECONVERGENT B0 ;  /* 0x0000000000007941 */ /* 0x002fea0003800200 */
.L_x_30:
[----:B------:R-:W-:Y:S02]  /*1d00*/  UIADD3 UR5, UPT, UPT, UR4, 0x1, URZ ;  /* 0x0000000104057890 */ /* 0x000fe4000fffe0ff */
[----:B------:R-:W-:Y:S02]  /*1d10*/  USHF.L.U32 UR34, UR7, 0x6, URZ ;  /* 0x0000000607227899 */ /* 0x000fe400080006ff */
[----:B------:R-:W-:Y:S02]  /*1d20*/  UISETP.NE.AND UP0, UPT, UR5, 0x1b, UPT ;  /* 0x0000001b0500788c */ /* 0x000fe4000bf05270 */
[----:B------:R-:W-:Y:S02]  /*1d30*/  USHF.L.U32 UR32, UR4, 0xc, URZ ;  /* 0x0000000c04207899 */ /* 0x000fe400080006ff */
[----:B------:R-:W-:Y:S02]  /*1d40*/  USEL UR9, URZ, 0x1, UP0 ;  /* 0x00000001ff097887 */ /* 0x000fe40008000000 */
[----:B------:R-:W-:-:S02]  /*1d50*/  USEL UR5, UR5, URZ, UP0 ;  /* 0x000000ff05057287 */ /* 0x000fc40008000000 */
[----:B------:R-:W-:Y:S02]  /*1d60*/  UIADD3 UR14, UP0, UPT, UR28, 0x180, URZ ;  /* 0x000001801c0e7890 */ /* 0x000fe4000ff1e0ff */
[----:B------:R-:W-:Y:S01]  /*1d70*/  ULEA UR8, UR5, UR6, 0x3 ;  /* 0x0000000605087291 */ /* 0x000fe2000f8e18ff */
[----:B------:R-:W-:Y:S01]  /*1d80*/  LOP3.LUT R12, R12, UR9, RZ, 0x3c, !PT ;  /* 0x000000090c0c7c12 */ /* 0x000fe2000f8e3cff */
[----:B------:R-:W-:Y:S02]  /*1d90*/  UIADD3 UR7, UPT, UPT, UR7, 0x1, URZ ;  /* 0x0000000107077890 */ /* 0x000fe4000fffe0ff */
[----:B------:R-:W-:Y:S01]  /*1da0*/  UIADD3 UR16, UP1, UPT, UR28, 0x80, URZ ;  /* 0x000000801c107890 */ /* 0x000fe2000ff3e0ff */
[----:B--2---:R-:W-:Y:S01]  /*1db0*/  SHF.L.U32 R0, R12, 0x1f, RZ ;  /* 0x0000001f0c007819 */ /* 0x004fe200000006ff */
[----:B------:R-:W-:Y:S02]  /*1dc0*/  UIADD3.X UR15, UPT, UPT, URZ, UR29, URZ, UP0, !UPT ;  /* 0x0000001dff0f7290 */ /* 0x000fe400087fe4ff */
[----:B------:R-:W-:Y:S01]  /*1dd0*/  UISETP.NE.AND UP0, UPT, UR7, UR21, UPT ;  /* 0x000000150700728c */ /* 0x000fe2000bf05270 */
[----:B------:R4:W1:Y:S01]  /*1de0*/  SYNCS.PHASECHK.TRANS64.TRYWAIT P0, [UR8+0xd8], R0 ;  /* 0x0000d800ff0075a7 */ /* 0x0008620008001108 */
[----:B------:R-:W-:-:S02]  /*1df0*/  ULOP3.LUT UR8, UR32, UR24, URZ, 0xfc, !UPT ;  /* 0x0000001820087292 */ /* 0x000fc4000f8efcff */
[----:B------:R-:W-:Y:S02]  /*1e00*/  UIADD3.X UR17, UPT, UPT, URZ, UR29, URZ, UP1, !UPT ;  /* 0x0000001dff117290 */ /* 0x000fe40008ffe4ff */
[----:B------:R-:W-:Y:S02]  /*1e10*/  UIADD3 UR32, UPT, UPT, UR6, 0x2600, UR32 ;  /* 0x0000260006207890 */ /* 0x000fe4000fffe020 */
[----:B------:R-:W-:Y:S01]  /*1e20*/  UIADD3 UR8, UPT, UPT, UR6, 0x1d600, UR8 ;  /* 0x0001d60006087890 */ /* 0x000fe2000fffe008 */
[----:B------:R-:W-:Y:S01]  /*1e30*/  UMOV UR18, 0x0 ;  /* 0x0000000000127882 */ /* 0x000fe20000000000 */
[----:B------:R-:W-:Y:S01]  /*1e40*/  UMOV UR19, 0x10000000 ;  /* 0x1000000000137882 */ /* 0x000fe20000000000 */
[----:B------:R-:W-:Y:S01]  /*1e50*/  UMOV UR4, 0x30000 ;  /* 0x0003000000047882 */ /* 0x000fe20000000000 */
[----:B------:R-:W-:Y:S01]  /*1e60*/  UMOV UR12, UR36 ;  /* 0x00000024000c7c82 */ /* 0x000fe20008000000 */
[----:B------:R-:W-:Y:S01]  /*1e70*/  UMOV UR9, UR33 ;  /* 0x0000002100097c82 */ /* 0x000fe20008000000 */
[----:B------:R-:W-:Y:S01]  /*1e80*/  UMOV UR10, UR34 ;  /* 0x00000022000a7c82 */ /* 0x000fe20008000000 */
[----:B------:R-:W-:Y:S01]  /*1e90*/  UTMALDG.3D [UR32], [UR16], desc[UR18] ;  /* 0x00001220100075b4 */ /* 0x000fe20008011000 */
[----:B------:R-:W-:Y:S01]  /*1ea0*/  UMOV UR13, UR21 ;  /* 0x00000015000d7c82 */ /* 0x000fe20008000000 */
[----:B------:R2:W-:Y:S02]  /*1eb0*/  UTMALDG.3D.MULTICAST [UR8], [UR14], UR4, desc[UR18] ;  /* 0x000012080e0073b4 */ /* 0x0005e40008011804 */
[----:B--2---:R-:W-:Y:S01]  /*1ec0*/  UMOV UR4, UR5 ;  /* 0x0000000500047c82 */ /* 0x004fe20008000000 */
[----:B------:R-:W-:Y:S05]  /*1ed0*/  BRA.U UP0, `(.L_x_32) ;  /* 0xfffffffd004c7547 */ /* 0x000fea000b83ffff */
.L_x_26:
[----:B------:R-:W-:Y:S01]  /*1ee0*/  ULEA UR4, UR5, UR6, 0x3 ;  /* 0x0000000605047291 */ /* 0x000fe2000f8e18ff */
[----:B--2-4-:R-:W-:Y:S01]  /*1ef0*/  SHF.L.U32 R0, R12, 0x1f, RZ ;  /* 0x0000001f0c007819 */ /* 0x014fe200000006ff */
[----:B------:R-:W-:Y:S01]  /*1f00*/  @!P1 SYNCS.ARRIVE.TRANS64.A1T0 RZ, [UR6+0x1c8], RZ ;  /* 0x0001c8ffffff99a7 */ /* 0x000fe20008100006 */
[----:B------:R-:W-:-:S06]  /*1f10*/  UISETP.GT.AND UP0, UPT, UR41, UR40, UPT ;  /* 0x000000282900728c */ /* 0x000fcc000bf04270 */
[----:B-1-3--:R1:W2:Y:S03]  /*1f20*/  SYNCS.PHASECHK.TRANS64.TRYWAIT P0, [UR4+0xd8], R0 ;  /* 0x0000d800ff0075a7 */ /* 0x00a2a60008001104 */
[----:B------:R-:W-:Y:S05]  /*1f30*/  BRA.U !UP0, `(.L_x_33) ;  /* 0x0000000108c07547 */ /* 0x000fea000b800000 */
[----:B------:R-:W-:Y:S01]  /*1f40*/  UIADD3 UR26, UPT, UPT, UR43, UR13, URZ ;  /* 0x0000000d2b1a7290 */ /* 0x000fe2000fffe0ff */
[----:B------:R-:W-:-:S11]  /*1f50*/  UMOV UR4, UR5 ;  /* 0x0000000500047c82 */ /* 0x000fd60008000000 */
.L_x_39:
[----:B------:R-:W-:Y:S01]  /*1f60*/  ULEA UR17, UR4, UR6, 0x3 ;  /* 0x0000000604117291 */ /* 0x000fe2000f8e18ff */
[----:B--2---:R-:W-:Y:S01]  /*1f70*/  @!P3 MOV R2, 0x2000 ;  /* 0x000020000002b802 */ /* 0x004fe20000000f00 */
[----:B--234-:R-:W-:Y:S10]  /*1f80*/  @P0 BRA `(.L_x_34) ;  /* 0x00000000000c0947 */ /* 0x01cff40003800000 */
[----:B------:R-:W-:-:S04]  /*1f90*/  SHF.L.U32 R3, R12, 0x1f, RZ ;  /* 0x0000001f0c037819 */ /* 0x000fc800000006ff */
[----:B------:R-:W2:Y:S02]  /*1fa0*/  SYNCS.PHASECHK.TRANS64.TRYWAIT P0, [UR17+0xd8], R3 ;  /* 0x0000d803ff0075a7 */ /* 0x000ea40008001111 */
[----:B--2---:R-:W-:Y:S05]  /*1fb0*/  @!P0 BRA `(.L_x_35) ;  /* 0x0000005800108947 */ /* 0x004fea0003800000 */
.L_x_34:
[----:B------:R2:W-:Y:S01]  /*1fc0*/  @!P3 SYNCS.ARRIVE.TRANS64 RZ, [UR17], R2 ;  /* 0x00000002ffffb9a7 */ /* 0x0005e20008000011 */
[----:B------:R-:W-:-:S04]  /*1fd0*/  ULOP3.LUT UR5, UR25, 0x2, URZ, 0xfc, !UPT ;  /* 0x0000000219057892 */ /* 0x000fc8000f8efcff */
[----:B------:R-:W-:-:S09]  /*1fe0*/  UISETP.NE.AND UP0, UPT, UR5, 0x2, UPT ;  /* 0x000000020500788c */ /* 0x000fd2000bf05270 */
[----:B------:R-:W-:Y:S05]  /*1ff0*/  BRA.U UP0, `(.L_x_36) ;  /* 0x0000000100047547 */ /* 0x000fea000b800000 */
[----:B------:R-:W-:Y:S05]  /*2000*/  BPT.TRAP 0x1 ;  /* 0x000000040000795c */ /* 0x000fea0000300000 */
.L_x_36:
[----:B------:R-:W-:Y:S04]  /*2010*/  BSSY.RECONVERGENT B0, `(.L_x_37) ;  /* 0x0000003000007945 */ /* 0x000fe80003800200 */
[----:B------:R-:W-:Y:S05]  /*2020*/  @P2 BRA `(.L_x_38) ;  /* 0x0000000000042947 */ /* 0x000fea0003800000 */
[----:B------:R-:W-:Y:S05]  /*2030*/  BPT.TRAP 0x1 ;  /* 0x000000040000795c */ /* 0x000fea0000300000 */
.L_x_38:
[----:B------:R-:W-:Y:S05]  /*2040*/  BSYNC.RECONVERGENT B0 ;  /* 0x0000000000007941 */ /* 0x000fea0003800200 */
.L_x_37:
[----:B------:R-:W-:Y:S02]  /*2050*/  UIADD3 UR5, UPT, UPT, UR4, 0x1, URZ ;  /* 0x0000000104057890 */ /* 0x000fe4000fffe0ff */
[----:B------:R-:W-:Y:S02]  /*2060*/  USHF.L.U32 UR18, UR13, 0x6, URZ ;  /* 0x000000060d127899 */ /* 0x000fe400080006ff */
[----:B------:R-:W-:Y:S02]  /*2070*/  UISETP.NE.AND UP0, UPT, UR5, 0x1b, UPT ;  /* 0x0000001b0500788c */ /* 0x000fe4000bf05270 */
[----:B------:R-:W-:Y:S02]  /*2080*/  USHF.L.U32 UR16, UR4, 0xc, URZ ;  /* 0x0000000c04107899 */ /* 0x000fe400080006ff */
[----:B------:R-:W-:Y:S02]  /*2090*/  USEL UR8, URZ, 0x1, UP0 ;  /* 0x00000001ff087887 */ /* 0x000fe40008000000 */
[----:B------:R-:W-:-:S02]  /*20a0*/  USEL UR5, UR5, URZ, UP0 ;  /* 0x000000ff05057287 */ /* 0x000fc40008000000 */
[----:B------:R-:W-:Y:S02]  /*20b0*/  UIADD3 UR22, UP0, UPT, UR28, 0x180, URZ ;  /* 0x000001801c167890 */ /* 0x000fe4000ff1e0ff */
[----:B------:R-:W-:Y:S01]  /*20c0*/  UIADD3 UR13, UPT, UPT, UR13, 0x1, URZ ;  /* 0x000000010d0d7890 */ /* 0x000fe2000fffe0ff */
[----:B------:R-:W-:Y:S01]  /*20d0*/  LOP3.LUT R12, R12, UR8, RZ, 0x3c, !PT ;  /* 0x000000080c0c7c12 */ /* 0x000fe2000f8e3cff */
[----:B------:R-:W-:Y:S02]  /*20e0*/  UIADD3 UR14, UP1, UPT, UR28, 0x80, URZ ;  /* 0x000000801c0e7890 */ /* 0x000fe4000ff3e0ff */
[----:B------:R-:W-:Y:S01]  /*20f0*/  UIADD3.X UR23, UPT, UPT, URZ, UR29, URZ, UP0, !UPT ;  /* 0x0000001dff177290 */ /* 0x000fe200087fe4ff */
[----:B-1----:R-:W-:Y:S01]  /*2100*/  SHF.L.U32 R0, R12, 0x1f, RZ ;  /* 0x0000001f0c007819 */ /* 0x002fe200000006ff */
[----:B------:R-:W-:Y:S02]  /*2110*/  ULOP3.LUT UR8, UR16, UR24, URZ, 0xfc, !UPT ;  /* 0x0000001810087292 */ /* 0x000fe4000f8efcff */
[----:B------:R-:W-:-:S02]  /*2120*/  UISETP.NE.AND UP0, UPT, UR13, UR26, UPT ;  /* 0x0000001a0d00728c */ /* 0x000fc4000bf05270 */
[----:B------:R-:W-:Y:S02]  /*2130*/  ULEA UR7, UR5, UR6, 0x3 ;  /* 0x0000000605077291 */ /* 0x000fe4000f8e18ff */
[----:B------:R-:W-:Y:S02]  /*2140*/  UIADD3 UR16, UPT, UPT, UR6, 0x2600, UR16 ;  /* 0x0000260006107890 */ /* 0x000fe4000fffe010 */
[----:B------:R-:W-:Y:S02]  /*2150*/  UIADD3.X UR15, UPT, UPT, URZ, UR29, URZ, UP1, !UPT ;  /* 0x0000001dff0f7290 */ /* 0x000fe40008ffe4ff */
[----:B------:R-:W-:Y:S01]  /*2160*/  UIADD3 UR8, UPT, UPT, UR6, 0x1d600, UR8 ;  /* 0x0001d60006087890 */ /* 0x000fe2000fffe008 */
[----:B------:R-:W-:Y:S01]  /*2170*/  UMOV UR30, 0x0 ;  /* 0x00000000001e7882 */ /* 0x000fe20000000000 */
[----:B------:R-:W-:Y:S01]  /*2180*/  UMOV UR31, 0x10000000 ;  /* 0x10000000001f7882 */ /* 0x000fe20000000000 */
[----:B------:R-:W-:Y:S01]  /*2190*/  UMOV UR19, UR35 ;  /* 0x0000002300137c82 */ /* 0x000fe20008000000 */
[----:B------:R-:W-:Y:S01]  /*21a0*/  UMOV UR20, UR36 ;  /* 0x0000002400147c82 */ /* 0x000fe20008000000 */
[----:B------:R3:W4:Y:S01]  /*21b0*/  SYNCS.PHASECHK.TRANS64.TRYWAIT P0, [UR7+0xd8], R0 ;  /* 0x0000d800ff0075a7 */ /* 0x0007220008001107 */
[----:B------:R-:W-:Y:S01]  /*21c0*/  UMOV UR4, 0x30000 ;  /* 0x0003000000047882 */ /* 0x000fe20000000000 */
[----:B------:R-:W-:Y:S01]  /*21d0*/  UMOV UR12, UR36 ;  /* 0x00000024000c7c82 */ /* 0x000fe20008000000 */
[----:B------:R-:W-:Y:S01]  /*21e0*/  UMOV UR9, UR17 ;  /* 0x0000001100097c82 */ /* 0x000fe20008000000 */
[----:B------:R-:W-:Y:S01]  /*21f0*/  UMOV UR10, UR18 ;  /* 0x00000012000a7c82 */ /* 0x000fe20008000000 */
[----:B------:R-:W-:Y:S01]  /*2200*/  UTMALDG.3D [UR16], [UR14], desc[UR30] ;  /* 0x00001e100e0075b4 */ /* 0x000fe20008011000 */
[----:B------:R1:W-:Y:S02]  /*2210*/  UTMALDG.3D.MULTICAST [UR8], [UR22], UR4, desc[UR30] ;  /* 0x00001e08160073b4 */ /* 0x0003e40008011804 */
[----:B-1----:R-:W-:Y:S01]  /*2220*/  UMOV UR4, UR5 ;  /* 0x0000000500047c82 */ /* 0x002fe20008000000 */
[----:B------:R-:W-:Y:S05]  /*2230*/  BRA.U UP0, `(.L_x_39) ;  /* 0xfffffffd00487547 */ /* 0x000fea000b83ffff */
.L_x_33:
[C---:B------:R-:W-:Y:S01]  /*2240*/  LEA R3, R11.reuse, UR6, 0x3 ;  /* 0x000000060b037c11 */ /* 0x040fe2000f8e18ff */
[----:B------:R-:W-:Y:S01]  /*2250*/  NOP ;  /* 0x0000000000007918 */ /* 0x000fe20000000000 */
[----:B-1-3--:R-:W-:Y:S02]  /*2260*/  SHF.L.U32 R0, R10, 0x1f, RZ ;  /* 0x0000001f0a007819 */ /* 0x00afe400000006ff */
[----:B------:R-:W-:Y:S02]  /*2270*/  LEA R4, R11, UR6, 0x4 ;  /* 0x000000060b047c11 */ /* 0x000fe4000f8e20ff */
[----:B--2-4-:R-:W1:Y:S02]  /*2280*/  SYNCS.PHASECHK.TRANS64.TRYWAIT P0, [R3+URZ+0x1d0], R0 ;  /* 0x0001d000030075a7 */ /* 0x014e6400080011ff */
[----:B-1----:R-:W-:Y:S05]  /*2290*/  @!P0 BRA `(.L_x_40) ;  /* 0x0000005400708947 */ /* 0x002fea0003800000 */
.L_x_129:
[----:B------:R-:W2:Y:S01]  /*22a0*/  LDS.128 R4, [R4+0x260] ;  /* 0x0002600004047984 */ /* 0x000ea20000000c00 */
[----:B------:R-:W-:Y:S01]  /*22b0*/  UISETP.GE.AND UP0, UPT, UR42, 0x1, UPT ;  /* 0x000000012a00788c */ /* 0x000fe2000bf06270 */
[----:B------:R-:W-:Y:S01]  /*22c0*/  @!PT LDS RZ, [RZ] ;  /* 0x00000000fffff984 */ /* 0x000fe20000000800 */
[----:B------:R-:W-:Y:S01]  /*22d0*/  @!PT LDS RZ, [RZ] ;  /* 0x00000000fffff984 */ /* 0x000fe20000000800 */
[----:B------:R-:W-:Y:S01]  /*22e0*/  @!PT LDS RZ, [RZ] ;  /* 0x00000000fffff984 */ /* 0x000fe20000000800 */
[----:B------:R-:W-:Y:S01]  /*22f0*/  @!PT LDS RZ, [RZ] ;  /* 0x00000000fffff984 */ /* 0x000fe20000000800 */
[----:B------:R3:W-:Y:S06]  /*2300*/  MEMBAR.ALL.CTA ;  /* 0x0000000000007992 */ /* 0x0007ec0000008000 */
[----:B---3--:R-:W3:Y:S01]  /*2310*/  FENCE.VIEW.ASYNC.S ;  /* 0x00000000000073c6 */ /* 0x008ee20000000000 */
[----:B--2---:R-:W-:-:S13]  /*2320*/  LOP3.LUT P0, RZ, R6, 0x1, RZ, 0xc0, !PT ;  /* 0x0000000106ff7812 */ /* 0x004fda000780c0ff */
[----:B---3--:R-:W-:Y:S01]  /*2330*/  VOTEU.ANY UP1, P0 ;  /* 0x0000000000ff7886 */ /* 0x008fe20000020100 */
[----:B------:R-:W-:-:S13]  /*2340*/  PLOP3.LUT P0, PT, PT, PT, UP1, 0x80, 0x8 ;  /* 0x000000000008781c */ /* 0x000fda0003f0f018 */
[----:B-1----:R-:W-:Y:S02]  /*2350*/  @P0 LOP3.LUT R0, R5, 0xffff, RZ, 0xc0, !PT ;  /* 0x0000ffff05000812 */ /* 0x002fe400078ec0ff */
[----:B------:R-:W-:Y:S02]  /*2360*/  @P0 MOV R2, R4 ;  /* 0x0000000400020202 */ /* 0x000fe40000000f00 */
[----:B------:R-:W-:Y:S01]  /*2370*/  @P0 R2UR UR7, R0 ;  /* 0x00000000000702ca */ /* 0x000fe200000e0000 */
[----:B------:R-:W-:Y:S01]  /*2380*/  VIADD R0, R3, 0x1e0 ;  /* 0x000001e003007836 */ /* 0x000fe20000000000 */
[----:B------:R-:W-:Y:S02]  /*2390*/  @P0 SHF.R.U32.HI R4, RZ, 0x10, R5 ;  /* 0x00000010ff040819 */ /* 0x000fe40000011605 */
[----:B------:R-:W-:Y:S02]  /*23a0*/  @P0 R2UR UR8, R2 ;  /* 0x00000000020802ca */ /* 0x000fe400000e0000 */
[----:B------:R-:W-:-:S02]  /*23b0*/  PRMT R0, RZ, 0x654, R0 ;  /* 0x00000654ff007816 */ /* 0x000fc40000000000 */
[----:B------:R-:W-:Y:S02]  /*23c0*/  @P0 R2UR UR4, R4 ;  /* 0x00000000040402ca */ /* 0x000fe400000e0000 */
[----:B------:R1:W-:Y:S03]  /*23d0*/  SYNCS.ARRIVE.TRANS64.RED.A1T0 RZ, [R0+URZ], RZ ;  /* 0x000000ff00ff79a7 */ /* 0x0003e600081004ff */
[----:B------:R-:W-:-:S04]  /*23e0*/  @UP1 UMOV UR27, UR7 ;  /* 0x00000007001b1c82 */ /* 0x000fc80008000000 */
[----:B------:R-:W-:-:S04]  /*23f0*/  @UP1 UMOV UR37, UR8 ;  /* 0x0000000800251c82 */ /* 0x000fc80008000000 */
[----:B------:R-:W-:Y:S01]  /*2400*/  @UP1 UMOV UR36, UR4 ;  /* 0x0000000400241c82 */ /* 0x000fe20008000000 */
[----:B------:R-:W-:Y:S05]  /*2410*/  BRA.U !UP0, `(.L_x_41) ;  /* 0x0000000108d47547 */ /* 0x000fea000b800000 */
[----:B------:R-:W2:Y:S01]  /*2420*/  LDCU.128 UR12, c[0x0][0xb10] ;  /* 0x00016200ff0c77ac */ /* 0x000ea20008000c00 */
[----:B------:R-:W3:Y:S01]  /*2430*/  LDCU UR26, c[0x0][0xb20] ;  /* 0x00016400ff1a77ac */ /* 0x000ee20008000800 */
[----:B------:R-:W4:Y:S01]  /*2440*/  LDCU UR20, c[0x0][0xb0c] ;  /* 0x00016180ff1477ac */ /* 0x000f220008000800 */
[----:B------:R-:W1:Y:S01]  /*2450*/  LDCU.64 UR10, c[0x0][0xb28] ;  /* 0x00016500ff0a77ac */ /* 0x000e620008000a00 */
[----:B------:R-:W-:Y:S02]  /*2460*/  UISETP.NE.AND UP3, UPT, UR42, 0x1, UPT ;  /* 0x000000012a00788c */ /* 0x000fe4000bf65270 */
[----:B--2---:R-:W-:Y:S02]  /*2470*/  UIMAD.WIDE.U32 UR16, UR38, UR15, URZ ;  /* 0x0000000f261072a5 */ /* 0x004fe4000f8e00ff */
[----:B------:R-:W-:Y:S02]  /*2480*/  UIMAD.WIDE.U32 UR8, UR39, UR12, URZ ;  /* 0x0000000c270872a5 */ /* 0x000fe4000f8e00ff */
[----:B------:R-:W-:-:S02]  /*2490*/  UISETP.NE.AND UP0, UPT, UR14, 0x1, UPT ;  /* 0x000000010e00788c */ /* 0x000fc4000bf05270 */
[----:B------:R-:W-:Y:S01]  /*24a0*/  UIMAD.WIDE.U32 UR22, UR27, UR15, URZ ;  /* 0x0000000f1b1672a5 */ /* 0x000fe2000f8e00ff */
[----:B------:R-:W-:Y:S02]  /*24b0*/  UMOV UR16, UR17 ;  /* 0x0000001100107c82 */ /* 0x000fe40008000000 */
[----:B------:R-:W-:Y:S01]  /*24c0*/  UMOV UR8, UR9 ;  /* 0x0000000900087c82 */ /* 0x000fe20008000000 */
[----:B---3--:R-:W-:Y:S02]  /*24d0*/  USHF.R.U32.HI UR16, URZ, UR26, UR16 ;  /* 0x0000001aff107299 */ /* 0x008fe40008011610 */
[----:B----4-:R-:W-:Y:S02]  /*24e0*/  UISETP.NE.AND UP2, UPT, UR20, 0x1, UPT ;  /* 0x000000011400788c */ /* 0x010fe4000bf45270 */
[----:B------:R-:W-:Y:S02]  /*24f0*/  USHF.R.U32.HI UR8, URZ, UR13, UR8 ;  /* 0x0000000dff087299 */ /* 0x000fe40008011608 */
[----:B------:R-:W-:-:S02]  /*2500*/  USEL UR7, UR38, UR16, !UP0 ;  /* 0x0000001026077287 */ /* 0x000fc4000c000000 */
[----:B------:R-:W-:Y:S02]  /*2510*/  USEL UR8, UR39, UR8, !UP2 ;  /* 0x0000000827087287 */ /* 0x000fe4000d000000 */
[----:B-1----:R-:W-:Y:S01]  /*2520*/  UIMAD.WIDE.U32 UR16, UR7, UR10, URZ ;  /* 0x0000000a071072a5 */ /* 0x002fe2000f8e00ff */
[----:B------:R-:W-:Y:S01]  /*2530*/  UMOV UR4, UR23 ;  /* 0x0000001700047c82 */ /* 0x000fe20008000000 */
[----:B------:R-:W-:Y:S02]  /*2540*/  UIMAD.WIDE.U32 UR18, UR37, UR12, URZ ;  /* 0x0000000c251272a5 */ /* 0x000fe4000f8e00ff */
[----:B------:R-:W-:-:S03]  /*2550*/  UIMAD.WIDE.U32 UR22, UR8, UR10, URZ ;  /* 0x0000000a081672a5 */ /* 0x000fc6000f8e00ff */
[----:B------:R-:W-:Y:S01]  /*2560*/  UMOV UR16, UR17 ;  /* 0x0000001100107c82 */ /* 0x000fe20008000000 */
[----:B------:R-:W-:Y:S02]  /*2570*/  USHF.R.U32.HI UR4, URZ, UR26, UR4 ;  /* 0x0000001aff047299 */ /* 0x000fe40008011604 */
[----:B------:R-:W-:Y:S01]  /*2580*/  @UP3 USHF.R.U32.HI UR7, URZ, UR11, UR16 ;  /* 0x0000000bff073299 */ /* 0x000fe20008011610 */
[----:B------:R-:W-:Y:S01]  /*2590*/  UMOV UR18, UR19 ;  /* 0x0000001300127c82 */ /* 0x000fe20008000000 */
[----:B------:R-:W-:Y:S01]  /*25a0*/  UMOV UR22, UR23 ;  /* 0x0000001700167c82 */ /* 0x000fe20008000000 */
[----:B------:R-:W-:Y:S02]  /*25b0*/  USHF.R.U32.HI UR13, URZ, UR13, UR18 ;  /* 0x0000000dff0d7299 */ /* 0x000fe40008011612 */
[----:B------:R-:W-:Y:S02]  /*25c0*/  USEL UR4, UR27, UR4, !UP0 ;  /* 0x000000041b047287 */ /* 0x000fe4000c000000 */
[----:B------:R-:W-:-:S02]  /*25d0*/  @UP3 USHF.R.U32.HI UR8, URZ, UR11, UR22 ;  /* 0x0000000bff083299 */ /* 0x000fc40008011616 */
[----:B------:R-:W-:Y:S02]  /*25e0*/  UIMAD UR9, UR42, UR7, URZ ;  /* 0x000000072a0972a4 */ /* 0x000fe4000f8e02ff */
[----:B------:R-:W-:Y:S02]  /*25f0*/  USEL UR7, UR37, UR13, !UP2 ;  /* 0x0000000d25077287 */ /* 0x000fe4000d000000 */
[----:B------:R-:W-:Y:S02]  /*2600*/  UIMAD UR12, UR42, UR8, URZ ;  /* 0x000000082a0c72a4 */ /* 0x000fe4000f8e02ff */
[----:B------:R-:W-:Y:S02]  /*2610*/  UISETP.GE.AND UP0, UPT, UR4, UR9, UPT ;  /* 0x000000090400728c */ /* 0x000fe4000bf06270 */
[----:B------:R-:W-:Y:S02]  /*2620*/  UIMAD.WIDE.U32 UR16, UR4, UR10, URZ ;  /* 0x0000000a041072a5 */ /* 0x000fe4000f8e00ff */
[----:B------:R-:W-:-:S02]  /*2630*/  UISETP.GE.OR UP0, UPT, UR7, UR12, UP0 ;  /* 0x0000000c0700728c */ /* 0x000fc40008706670 */
[----:B------:R-:W-:Y:S02]  /*2640*/  UIMAD.WIDE.U32 UR12, UR7, UR10, URZ ;  /* 0x0000000a070c72a5 */ /* 0x000fe4000f8e00ff */
[----:B------:R-:W-:Y:S01]  /*2650*/  UIADD3 UR15, UPT, UPT, -UR4, URZ, URZ ;  /* 0x000000ff040f7290 */ /* 0x000fe2000fffe1ff */
[----:B------:R-:W-:Y:S01]  /*2660*/  UMOV UR10, UR17 ;  /* 0x00000011000a7c82 */ /* 0x000fe20008000000 */
[----:B------:R-:W-:Y:S02]  /*2670*/  UIADD3 UR12, UPT, UPT, -UR7, URZ, URZ ;  /* 0x000000ff070c7290 */ /* 0x000fe4000fffe1ff */
[----:B------:R-:W-:-:S03]  /*2680*/  USHF.R.U32.HI UR10, URZ, UR11, UR10 ;  /* 0x0000000bff0a7299 */ /* 0x000fc6000801160a */
[----:B------:R-:W-:Y:S01]  /*2690*/  @!UP0 UMOV UR9, UR13 ;  /* 0x0000000d00098c82 */ /* 0x000fe20008000000 */
[----:B------:R-:W-:Y:S02]  /*26a0*/  UIMAD UR15, UR14, UR15, UR27 ;  /* 0x0000000f0e0f72a4 */ /* 0x000fe4000f8e021b */
[----:B------:R-:W-:Y:S02]  /*26b0*/  USEL UR10, UR4, UR10, !UP3 ;  /* 0x0000000a040a7287 */ /* 0x000fe4000d800000 */
[----:B------:R-:W-:Y:S02]  /*26c0*/  @!UP0 USHF.R.U32.HI UR9, URZ, UR11, UR9 ;  /* 0x0000000bff098299 */ /* 0x000fe40008011609 */
[----:B------:R-:W-:Y:S02]  /*26d0*/  UIADD3 UR11, UPT, UPT, -UR10, URZ, URZ ;  /* 0x000000ff0a0b7290 */ /* 0x000fe4000fffe1ff */
[----:B------:R-:W-:Y:S02]  /*26e0*/  @!UP0 USEL UR9, UR7, UR9, !UP3 ;  /* 0x0000000907098287 */ /* 0x000fe4000d800000 */
[----:B------:R-:W-:-:S02]  /*26f0*/  UIMAD UR11, UR42, UR11, UR4 ;  /* 0x0000000b2a0b72a4 */ /* 0x000fc4000f8e0204 */
[----:B------:R-:W-:Y:S02]  /*2700*/  @!UP0 UIADD3 UR10, UPT, UPT, UR10, -UR9, URZ ;  /* 0x800000090a0a8290 */ /* 0x000fe4000fffe0ff */
[----:B------:R-:W-:Y:S02]  /*2710*/  @!UP0 UIMAD UR9, UR11, UR8, UR9 ;  /* 0x000000080b0982a4 */ /* 0x000fe4000f8e0209 */
[----:B------:R-:W-:Y:S02]  /*2720*/  @!UP0 UIMAD UR4, UR42, UR10, UR7 ;  /* 0x0000000a2a0482a4 */ /* 0x000fe4000f8e0207 */
[----:B------:R-:W-:Y:S02]  /*2730*/  UIMAD UR8, UR20, UR12, UR37 ;  /* 0x0000000c140872a4 */ /* 0x000fe4000f8e0225 */
[----:B------:R-:W-:Y:S01]  /*2740*/  UIMAD UR27, UR4, UR14, UR15 ;  /* 0x0000000e041b72a4 */ /* 0x000fe2000f8e020f */
[----:B------:R-:W-:Y:S02]  /*2750*/  @!UP0 UMOV UR7, UR9 ;  /* 0x0000000900078c82 */ /* 0x000fe40008000000 */
[----:B------:R-:W-:-:S12]  /*2760*/  UIMAD UR37, UR7, UR20, UR8 ;  /* 0x00000014072572a4 */ /* 0x000fd8000f8e0208 */
.L_x_41:
[----:B------:R-:W2:Y:S02]  /*2770*/  LDCU UR4, c[0x0][0xb30] ;  /* 0x00016600ff0477ac */ /* 0x000ea40008000800 */
[----:B--2---:R-:W-:-:S09]  /*2780*/  UISETP.NE.AND UP0, UPT, UR4, 0x1, UPT ;  /* 0x000000010400788c */ /* 0x004fd2000bf05270 */
[----:B------:R-:W-:Y:S05]  /*2790*/  BRA.U UP0, `(.L_x_42) ;  /* 0x0000000100447547 */ /* 0x000fea000b800000 */
[----:B------:R-:W2:Y:S01]  /*27a0*/  LDCU.128 UR12, c[0x0][0xb10] ;  /* 0x00016200ff0c77ac */ /* 0x000ea20008000c00 */
[----:B------:R-:W3:Y:S01]  /*27b0*/  LDCU UR16, c[0x0][0xb0c] ;  /* 0x00016180ff1077ac */ /* 0x000ee20008000800 */
[----:B------:R-:W4:Y:S01]  /*27c0*/  LDCU UR17, c[0x0][0xb20] ;  /* 0x00016400ff1177ac */ /* 0x000f220008000800 */
[----:B--2---:R-:W-:Y:S02]  /*27d0*/  UIMAD.WIDE.U32 UR10, UR37, UR12, URZ ;  /* 0x0000000c250a72a5 */ /* 0x004fe4000f8e00ff */
[----:B------:R-:W-:Y:S02]  /*27e0*/  UIMAD.WIDE.U32 UR8, UR27, UR15, URZ ;  /* 0x0000000f1b0872a5 */ /* 0x000fe4000f8e00ff */
[----:B---3--:R-:W-:Y:S02]  /*27f0*/  UISETP.NE.AND UP2, UPT, UR16, 0x1, UPT ;  /* 0x000000011000788c */ /* 0x008fe4000bf45270 */
[----:B------:R-:W-:Y:S01]  /*2800*/  UISETP.NE.AND UP0, UPT, UR14, 0x1, UPT ;  /* 0x000000010e00788c */ /* 0x000fe2000bf05270 */
[----:B------:R-:W-:-:S02]  /*2810*/  UMOV UR7, UR11 ;  /* 0x0000000b00077c82 */ /* 0x000fc40008000000 */
[----:B------:R-:W-:Y:S01]  /*2820*/  UMOV UR4, UR9 ;  /* 0x0000000900047c82 */ /* 0x000fe20008000000 */
[----:B------:R-:W-:Y:S02]  /*2830*/  USHF.R.U32.HI UR7, URZ, UR13, UR7 ;  /* 0x0000000dff077299 */ /* 0x000fe40008011607 */
[----:B----4-:R-:W-:Y:S02]  /*2840*/  USHF.R.U32.HI UR4, URZ, UR17, UR4 ;  /* 0x00000011ff047299 */ /* 0x010fe40008011604 */
[----:B------:R-:W-:Y:S02]  /*2850*/  USEL UR7, UR37, UR7, !UP2 ;  /* 0x0000000725077287 */ /* 0x000fe4000d000000 */
[----:B------:R-:W-:-:S04]  /*2860*/  USEL UR4, UR27, UR4, !UP0 ;  /* 0x000000041b047287 */ /* 0x000fc8000c000000 */
[----:B------:R-:W-:Y:S02]  /*2870*/  UIADD3 UR8, UPT, UPT, UR7, -UR4, URZ ;  /* 0x8000000407087290 */ /* 0x000fe4000fffe0ff */
[----:B------:R-:W-:Y:S02]  /*2880*/  UIADD3 UR4, UPT, UPT, -UR7, UR4, URZ ;  /* 0x0000000407047290 */ /* 0x000fe4000fffe1ff */
[----:B------:R-:W-:Y:S02]  /*2890*/  UIMAD UR27, UR8, UR14, UR27 ;  /* 0x0000000e081b72a4 */ /* 0x000fe4000f8e021b */
[----:B------:R-:W-:-:S12]  /*28a0*/  UIMAD UR37, UR4, UR16, UR37 ;  /* 0x00000010042572a4 */ /* 0x000fd8000f8e0225 */
.L_x_42:
[----:B------:R-:W-:Y:S01]  /*28b0*/  VIADD R11, R11, 0x1 ;  /* 0x000000010b0b7836 */ /* 0x000fe20000000000 */
[----:B------:R-:W-:Y:S01]  /*28c0*/  PLOP3.LUT P1, PT, PT, PT, PT, 0x80, 0x8 ;  /* 0x000000000008781c */ /* 0x000fe20003f2f070 */
[----:B------:R-:W-:Y:S02]  /*28d0*/  UIADD3 UR46, UPT, UPT, UR37, UR60, URZ ;  /* 0x0000003c252e7290 */ /* 0x000fe4000fffe0ff */
[----:B------:R-:W-:Y:S01]  /*28e0*/  UIADD3 UR45, UPT, UPT, UR27, UR57, URZ ;  /* 0x000000391b2d7290 */ /* 0x000fe2000fffe0ff */
[----:B------:R-:W-:-:S04]  /*28f0*/  ISETP.NE.AND P0, PT, R11, 0x2, PT ;  /* 0x000000020b00780c */ /* 0x000fc80003f05270 */
[----:B-1----:R-:W-:Y:S02]  /*2900*/  SEL R0, RZ, 0x1, P0 ;  /* 0x00000001ff007807 */ /* 0x002fe40000000000 */
[----:B------:R-:W-:Y:S02]  /*2910*/  SEL R11, R11, RZ, P0 ;  /* 0x000000ff0b0b7207 */ /* 0x000fe40000000000 */
[----:B------:R-:W-:Y:S01]  /*2920*/  LOP3.LUT R10, R10, R0, RZ, 0x3c, !PT ;  /* 0x000000000a0a7212 */ /* 0x000fe200078e3cff */
[----:B------:R-:W-:Y:S06]  /*2930*/  BRA.U UP1, `(.L_x_43) ;  /* 0xfffffff101447547 */ /* 0x000fec000b83ffff */
[----:B------:R-:W-:Y:S01]  /*2940*/  UIADD3 UR7, UPT, UPT, UR6, 0xd8, URZ ;  /* 0x000000d806077890 */ /* 0x000fe2000fffe0ff */
[----:B------:R-:W-:-:S03]  /*2950*/  SHF.L.U32 R2, R12, 0x1f, RZ ;  /* 0x0000001f0c027819 */ /* 0x000fc600000006ff */
[----:B------:R-:W-:-:S09]  /*2960*/  ULEA UR4, UR5, UR7, 0x3 ;  /* 0x0000000705047291 */ /* 0x000fd2000f8e18ff */
[----:B------:R-:W1:Y:S02]  /*2970*/  SYNCS.PHASECHK.TRANS64.TRYWAIT P0, [UR4], R2 ;  /* 0x00000002ff0075a7 */ /* 0x000e640008001104 */
[----:B-1----:R-:W-:Y:S05]  /*2980*/  @!P0 BRA `(.L_x_44) ;  /* 0x0000004c00c88947 */ /* 0x002fea0003800000 */
.L_x_131:
[----:B------:R-:W-:-:S04]  /*2990*/  UIADD3 UR4, UPT, UPT, UR5, 0x1, URZ ;  /* 0x0000000105047890 */ /* 0x000fc8000fffe0ff */
[----:B------:R-:W-:-:S04]  /*29a0*/  UISETP.NE.AND UP0, UPT, UR4, 0x1b, UPT ;  /* 0x0000001b0400788c */ /* 0x000fc8000bf05270 */
[----:B------:R-:W-:Y:S02]  /*29b0*/  USEL UR6, URZ, 0x1, UP0 ;  /* 0x00000001ff067887 */ /* 0x000fe40008000000 */
[----:B------:R-:W-:-:S04]  /*29c0*/  USEL UR4, UR4, URZ, UP0 ;  /* 0x000000ff04047287 */ /* 0x000fc80008000000 */
[----:B------:R-:W-:Y:S01]  /*29d0*/  ULEA UR5, UR4, UR7, 0x3 ;  /* 0x0000000704057291 */ /* 0x000fe2000f8e18ff */
[----:B-1----:R-:W-:-:S04]  /*29e0*/  LOP3.LUT R2, R12, UR6, RZ, 0x3c, !PT ;  /* 0x000000060c027c12 */ /* 0x002fc8000f8e3cff */
[----:B------:R-:W-:-:S04]  /*29f0*/  SHF.L.U32 R3, R2, 0x1f, RZ ;  /* 0x0000001f02037819 */ /* 0x000fc800000006ff */
[----:B------:R-:W1:Y:S02]  /*2a00*/  SYNCS.PHASECHK.TRANS64.TRYWAIT P0, [UR5], R3 ;  /* 0x00000003ff0075a7 */ /* 0x000e640008001105 */
[----:B-1----:R-:W-:Y:S05]  /*2a10*/  @!P0 BRA `(.L_x_45) ;  /* 0x0000004c00bc8947 */ /* 0x002fea0003800000 */
.L_x_133:
[----:B------:R-:W-:-:S04]  /*2a20*/  UIADD3 UR4, UPT, UPT, UR4, 0x1, URZ ;  /* 0x0000000104047890 */ /* 0x000fc8000fffe0ff */
[----:B------:R-:W-:-:S04]  /*2a30*/  UISETP.NE.AND UP0, UPT, UR4, 0x1b, UPT ;  /* 0x0000001b0400788c */ /* 0x000fc8000bf05270 */
[----:B------:R-:W-:Y:S02]  /*2a40*/  USEL UR6, URZ, 0x1, UP0 ;  /* 0x00000001ff067887 */ /* 0x000fe40008000000 */
[----:B------:R-:W-:-:S04]  /*2a50*/  USEL UR4, UR4, URZ, UP0 ;  /* 0x000000ff04047287 */ /* 0x000fc80008000000 */
[----:B------:R-:W-:Y:S01]  /*2a60*/  ULEA UR5, UR4, UR7, 0x3 ;  /* 0x0000000704057291 */ /* 0x000fe2000f8e18ff */
[----:B------:R-:W-:-:S04]  /*2a70*/  LOP3.LUT R2, R2, UR6, RZ, 0x3c, !PT ;  /* 0x0000000602027c12 */ /* 0x000fc8000f8e3cff */
[----:B-1----:R-:W-:-:S04]  /*2a80*/  SHF.L.U32 R3, R2, 0x1f, RZ ;  /* 0x0000001f02037819 */ /* 0x002fc800000006ff */
[----:B------:R-:W1:Y:S02]  /*2a90*/  SYNCS.PHASECHK.TRANS64.TRYWAIT P0, [UR5], R3 ;  /* 0x00000003ff0075a7 */ /* 0x000e640008001105 */
[----:B-1----:R-:W-:Y:S05]  /*2aa0*/  @!P0 BRA `(.L_x_46) ;  /* 0x0000004c00b08947 */ /* 0x002fea0003800000 */
.L_x_135:
        /* <DEDUP_REMOVED lines=9> */
.L_x_137:
        /* <DEDUP_REMOVED lines=9> */
.L_x_139:
        /* <DEDUP_REMOVED lines=9> */
.L_x_141:
        /* <DEDUP_REMOVED lines=9> */
.L_x_143:
        /* <DEDUP_REMOVED lines=9> */
.L_x_145:
        /* <DEDUP_REMOVED lines=9> */
.L_x_147:
        /* <DEDUP_REMOVED lines=9> */
.L_x_149:
        /* <DEDUP_REMOVED lines=9> */
.L_x_151:
        /* <DEDUP_REMOVED lines=9> */
.L_x_153:
        /* <DEDUP_REMOVED lines=9> */
.L_x_155:
        /* <DEDUP_REMOVED lines=9> */
.L_x_157:
        /* <DEDUP_REMOVED lines=9> */
.L_x_159:
        /* <DEDUP_REMOVED lines=9> */
.L_x_161:
        /* <DEDUP_REMOVED lines=9> */
.L_x_163:
        /* <DEDUP_REMOVED lines=9> */
.L_x_165:
        /* <DEDUP_REMOVED lines=9> */
.L_x_167:
        /* <DEDUP_REMOVED lines=9> */
.L_x_169:
        /* <DEDUP_REMOVED lines=9> */
.L_x_171:
        /* <DEDUP_REMOVED lines=9> */
.L_x_173:
        /* <DEDUP_REMOVED lines=9> */
.L_x_175:
        /* <DEDUP_REMOVED lines=9> */
.L_x_177:
        /* <DEDUP_REMOVED lines=9> */
.L_x_179:
        /* <DEDUP_REMOVED lines=9> */
.L_x_181:
[----:B------:R-:W-:-:S04]  /*37a0*/  UIADD3 UR4, UPT, UPT, UR4, 0x1, URZ ;  /* 0x0000000104047890 */ /* 0x000fc8000fffe0ff */
[----:B------:R-:W-:-:S04]  /*37b0*/  UISETP.NE.AND UP0, UPT, UR4, 0x1b, UPT ;  /* 0x0000001b0400788c */ /* 0x000fc8000bf05270 */
[----:B------:R-:W-:Y:S02]  /*37c0*/  USEL UR5, URZ, 0x1, UP0 ;  /* 0x00000001ff057887 */ /* 0x000fe40008000000 */
[----:B------:R-:W-:-:S04]  /*37d0*/  USEL UR4, UR4, URZ, UP0 ;  /* 0x000000ff04047287 */ /* 0x000fc80008000000 */
[----:B------:R-:W-:Y:S01]  /*37e0*/  ULEA UR4, UR4, UR7, 0x3 ;  /* 0x0000000704047291 */ /* 0x000fe2000f8e18ff */
[----:B------:R-:W-:-:S04]  /*37f0*/  LOP3.LUT R2, R2, UR5, RZ, 0x3c, !PT ;  /* 0x0000000502027c12 */ /* 0x000fc8000f8e3cff */
[----:B------:R-:W-:Y:S01]  /*3800*/  SHF.L.U32 R2, R2, 0x1f, RZ ;  /* 0x0000001f02027819 */ /* 0x000fe200000006ff */
[----:B-1----:R-:W-:-:S07]  /*3810*/  IMAD.U32 R0, RZ, RZ, UR4 ;  /* 0x00000004ff007e24 */ /* 0x002fce000f8e00ff */
.L_x_70:
[----:B-1----:R1:W2:Y:S02]  /*3820*/  SYNCS.PHASECHK.TRANS64.TRYWAIT P0, [R0+URZ], R2 ;  /* 0x00000002000075a7 */ /* 0x0022a400080011ff */
[----:B--2---:R-:W-:Y:S05]  /*3830*/  @!P0 NANOSLEEP.SYNCS 0x989680 ;  /* 0x009896800000895d */ /* 0x004fea0003900000 */
[----:B------:R-:W2:Y:S02]  /*3840*/  @!P0 SYNCS.PHASECHK.TRANS64 P0, [R0+URZ], R2 ;  /* 0x00000002000085a7 */ /* 0x000ea400080010ff */
[----:B--2---:R-:W-:Y:S05]  /*3850*/  @P0 EXIT ;  /* 0x000000000000094d */ /* 0x004fea0003800000 */
[----:B------:R-:W-:Y:S05]  /*3860*/  BRA `(.L_x_70) ;  /* 0xfffffffc00ec7947 */ /* 0x000fea000383ffff */
.L_x_23:
[----:B------:R-:W-:-:S04]  /*3870*/  UISETP.NE.AND UP0, UPT, UR48, URZ, UPT ;  /* 0x000000ff3000728c */ /* 0x000fc8000bf05270 */
[----:B------:R-:W-:-:S09]  /*3880*/  UISETP.NE.OR UP0, UPT, UR18, 0x1, UP0 ;  /* 0x000000011200788c */ /* 0x000fd20008705670 */
[----:B------:R-:W-:Y:S05]  /*3890*/  BRA.U UP0, `(.L_x_71) ;  /* 0x0000000500487547 */ /* 0x000fea000b800000 */
[----:B------:R-:W-:Y:S01]  /*38a0*/  ISETP.GE.U32.AND P2, PT, R0, 0x2, PT ;  /* 0x000000020000780c */ /* 0x000fe20003f46070 */
[----:B------:R-:W-:Y:S01]  /*38b0*/  IMAD.MOV.U32 R12, RZ, RZ, 0x1 ;  /* 0x00000001ff0c7424 */ /* 0x000fe200078e00ff */
[----:B------:R-:W-:Y:S02]  /*38c0*/  CS2R R10, SRZ ;  /* 0x00000000000a7805 */ /* 0x000fe4000001ff00 */
[----:B------:R-:W-:Y:S01]  /*38d0*/  CS2R R8, SRZ ;  /* 0x0000000000087805 */ /* 0x000fe2000001ff00 */
[----:B------:R-:W-:Y:S01]  /*38e0*/  UMOV UR6, 0x400 ;  /* 0x0000040000067882 */ /* 0x000fe20000000000 */
[----:B------:R-:W-:Y:S01]  /*38f0*/  UMOV UR5, URZ ;  /* 0x000000ff00057c82 */ /* 0x000fe20008000000 */
[----:B------:R-:W-:-:S12]  /*3900*/  ULEA UR6, UR48, UR6, 0x18 ;  /* 0x0000000630067291 */ /* 0x000fd8000f8ec0ff */
.L_x_75:
[----:B------:R-:W-:Y:S02]  /*3910*/  LEA R2, R8, UR6, 0x3 ;  /* 0x0000000608027c11 */ /* 0x000fe4000f8e18ff */
[----:B------:R-:W-:-:S03]  /*3920*/  SHF.L.U32 R4, R9, 0x1f, RZ ;  /* 0x0000001f09047819 */ /* 0x000fc600000006ff */
[----:B------:R-:W-:Y:S01]  /*3930*/  VIADD R5, R2, 0x240 ;  /* 0x0000024002057836 */ /* 0x000fe20000000000 */
[----:B------:R-:W2:Y:S02]  /*3940*/  SYNCS.PHASECHK.TRANS64.TRYWAIT P0, [R2+URZ+0x230], R4 ;  /* 0x00023004020075a7 */ /* 0x000ea400080011ff */
[----:B--2---:R-:W-:Y:S05]  /*3950*/  @!P0 BRA `(.L_x_72) ;  /* 0x0000004800448947 */ /* 0x004fea0003800000 */
.L_x_182:
[----:B------:R-:W-:Y:S01]  /*3960*/  ULEA UR4, UR5, UR6, 0x3 ;  /* 0x0000000605047291 */ /* 0x000fe2000f8e18ff */
[----:B--2---:R-:W-:Y:S01]  /*3970*/  PRMT R2, RZ, 0x654, R5 ;  /* 0x00000654ff027816 */ /* 0x004fe20000000005 */
[----:B------:R-:W-:Y:S01]  /*3980*/  @!P2 IMAD.MOV.U32 R4, RZ, RZ, 0x10 ;  /* 0x00000010ff04a424 */ /* 0x000fe200078e00ff */
[----:B------:R-:W-:Y:S01]  /*3990*/  SHF.L.U32 R5, R12, 0x1f, RZ ;  /* 0x0000001f0c057819 */ /* 0x000fe200000006ff */
[----:B------:R-:W-:Y:S01]  /*39a0*/  UIADD3 UR7, UPT, UPT, UR4, 0x1d0, URZ ;  /* 0x000001d004077890 */ /* 0x000fe2000fffe0ff */
[----:B------:R2:W-:Y:S05]  /*39b0*/  SYNCS.ARRIVE.TRANS64.RED.A1T0 RZ, [R2+URZ], RZ ;  /* 0x000000ff02ff79a7 */ /* 0x0005ea00081004ff */
[----:B------:R-:W-:Y:S01]  /*39c0*/  IMAD.U32 R6, RZ, RZ, UR7 ;  /* 0x00000007ff067e24 */ /* 0x000fe2000f8e00ff */
[----:B------:R-:W3:Y:S04]  /*39d0*/  SYNCS.PHASECHK.TRANS64.TRYWAIT P0, [UR4+0x1e0], R5 ;  /* 0x0001e005ff0075a7 */ /* 0x000ee80008001104 */
[----:B------:R-:W-:Y:S01]  /*39e0*/  PRMT R6, R0, 0x654, R6 ;  /* 0x0000065400067816 */ /* 0x000fe20000000006 */
[----:B--23--:R-:W-:Y:S06]  /*39f0*/  @!P0 BRA `(.L_x_73) ;  /* 0x0000004800308947 */ /* 0x00cfec0003800000 */
.L_x_184:
[----:B------:R-:W-:Y:S01]  /*3a00*/  ULEA UR8, UR5, UR6, 0x4 ;  /* 0x0000000605087291 */ /* 0x000fe2000f8e20ff */
[----:B------:R-:W-:Y:S01]  /*3a10*/  SEL R3, R6, R3, !P2 ;  /* 0x0000000306037207 */ /* 0x000fe20005000000 */
[----:B------:R-:W-:Y:S01]  /*3a20*/  UIADD3 UR9, UPT, UPT, UR4, 0x1d0, URZ ;  /* 0x000001d004097890 */ /* 0x000fe2000fffe0ff */
[----:B--2---:R-:W-:Y:S01]  /*3a30*/  LEA R2, R11, UR6, 0x3 ;  /* 0x000000060b027c11 */ /* 0x004fe2000f8e18ff */
[----:B------:R-:W-:Y:S01]  /*3a40*/  UIADD3 UR8, UPT, UPT, UR8, 0x260, URZ ;  /* 0x0000026008087890 */ /* 0x000fe2000fffe0ff */
[----:B------:R2:W-:Y:S01]  /*3a50*/  @!P2 SYNCS.ARRIVE.TRANS64.RED RZ, [R3+URZ], R4 ;  /* 0x0000000403ffa9a7 */ /* 0x0005e200080004ff */
[----:B------:R-:W-:Y:S01]  /*3a60*/  UIADD3 UR4, UPT, UPT, UR5, 0x1, URZ ;  /* 0x0000000105047890 */ /* 0x000fe2000fffe0ff */
[----:B------:R-:W-:-:S03]  /*3a70*/  VIADD R8, R8, 0x1 ;  /* 0x0000000108087836 */ /* 0x000fc60000000000 */
[----:B------:R-:W-:Y:S02]  /*3a80*/  UISETP.NE.AND UP0, UPT, UR4, 0x2, UPT ;  /* 0x000000020400788c */ /* 0x000fe4000bf05270 */
[----:B------:R-:W-:Y:S01]  /*3a90*/  ISETP.NE.AND P0, PT, R8, 0x2, PT ;  /* 0x000000020800780c */ /* 0x000fe20003f05270 */
[----:B------:R-:W-:Y:S06]  /*3aa0*/  UGETNEXTWORKID.BROADCAST [UR8], [UR9] ;  /* 0x00000000080073ca */ /* 0x000fec0008000100 */
[----:B------:R-:W-:Y:S02]  /*3ab0*/  USEL UR7, URZ, 0x1, UP0 ;  /* 0x00000001ff077887 */ /* 0x000fe40008000000 */
[----:B------:R-:W-:-:S04]  /*3ac0*/  USEL UR5, UR4, URZ, UP0 ;  /* 0x000000ff04057287 */ /* 0x000fc80008000000 */
[----:B------:R-:W-:Y:S02]  /*3ad0*/  LOP3.LUT R12, R12, UR7, RZ, 0x3c, !PT ;  /* 0x000000070c0c7c12 */ /* 0x000fe4000f8e3cff */
[----:B--2---:R-:W-:-:S04]  /*3ae0*/  SHF.L.U32 R4, R10, 0x1f, RZ ;  /* 0x0000001f0a047819 */ /* 0x004fc800000006ff */
[----:B------:R-:W2:Y:S02]  /*3af0*/  SYNCS.PHASECHK.TRANS64.TRYWAIT P1, [R2+URZ+0x1d0], R4 ;  /* 0x0001d004020075a7 */ /* 0x000ea400080211ff */
[----:B--2---:R-:W-:Y:S05]  /*3b00*/  @!P1 BRA `(.L_x_74) ;  /* 0x0000004800049947 */ /* 0x004fea0003800000 */
.L_x_185:
[C---:B--2---:R-:W-:Y:S01]  /*3b10*/  LEA R4, R11.reuse, UR6, 0x4 ;  /* 0x000000060b047c11 */ /* 0x044fe2000f8e20ff */
[----:B------:R-:W-:Y:S01]  /*3b20*/  VIADD R2, R2, 0x1e0 ;  /* 0x000001e002027836 */ /* 0x000fe20000000000 */
[----:B------:R-:W-:Y:S01]  /*3b30*/  SEL R8, R8, RZ, P0 ;  /* 0x000000ff08087207 */ /* 0x000fe20000000000 */
[----:B------:R-:W-:-:S03]  /*3b40*/  VIADD R11, R11, 0x1 ;  /* 0x000000010b0b7836 */ /* 0x000fc60000000000 */
[----:B------:R-:W2:Y:S01]  /*3b50*/  LDS.128 R4, [R4+0x260] ;  /* 0x0002600004047984 */ /* 0x000ea20000000c00 */
[----:B------:R-:W-:Y:S02]  /*3b60*/  PRMT R2, RZ, 0x654, R2 ;  /* 0x00000654ff027816 */ /* 0x000fe40000000002 */
[C---:B------:R-:W-:Y:S01]  /*3b70*/  ISETP.NE.AND P1, PT, R11.reuse, 0x2, PT ;  /* 0x000000020b00780c */ /* 0x040fe20003f25270 */
[----:B------:R-:W-:Y:S01]  /*3b80*/  @!PT LDS RZ, [RZ] ;  /* 0x00000000fffff984 */ /* 0x000fe20000000800 */
[----:B------:R-:W-:Y:S01]  /*3b90*/  @!PT LDS RZ, [RZ] ;  /* 0x00000000fffff984 */ /* 0x000fe20000000800 */
[----:B------:R-:W-:Y:S01]  /*3ba0*/  @!PT LDS RZ, [RZ] ;  /* 0x00000000fffff984 */ /* 0x000fe20000000800 */
[----:B------:R-:W-:Y:S01]  /*3bb0*/  @!PT LDS RZ, [RZ] ;  /* 0x00000000fffff984 */ /* 0x000fe20000000800 */
[----:B------:R3:W-:Y:S06]  /*3bc0*/  MEMBAR.ALL.CTA ;  /* 0x0000000000007992 */ /* 0x0007ec0000008000 */
[----:B---3--:R-:W3:Y:S01]  /*3bd0*/  FENCE.VIEW.ASYNC.S ;  /* 0x00000000000073c6 */ /* 0x008ee20000000000 */
[----:B------:R-:W-:Y:S01]  /*3be0*/  SEL R11, R11, RZ, P1 ;  /* 0x000000ff0b0b7207 */ /* 0x000fe20000800000 */
[----:B---3--:R3:W-:Y:S01]  /*3bf0*/  SYNCS.ARRIVE.TRANS64.RED.A1T0 RZ, [R2+URZ], RZ ;  /* 0x000000ff02ff79a7 */ /* 0x0087e200081004ff */
[----:B--2---:R-:W-:-:S02]  /*3c00*/  LOP3.LUT P3, RZ, R6, 0x1, RZ, 0xc0, !PT ;  /* 0x0000000106ff7812 */ /* 0x004fc4000786c0ff */
[----:B------:R-:W-:-:S04]  /*3c10*/  SEL R4, RZ, 0x1, P1 ;  /* 0x00000001ff047807 */ /* 0x000fc80000800000 */
[----:B------:R-:W-:Y:S02]  /*3c20*/  LOP3.LUT R10, R10, R4, RZ, 0x3c, !PT ;  /* 0x000000040a0a7212 */ /* 0x000fe400078e3cff */
[----:B---3--:R-:W-:-:S04]  /*3c30*/  SEL R2, RZ, 0x1, P0 ;  /* 0x00000001ff027807 */ /* 0x008fc80000000000 */
[----:B------:R-:W-:Y:S01]  /*3c40*/  LOP3.LUT R9, R9, R2, RZ, 0x3c, !PT ;  /* 0x0000000209097212 */ /* 0x000fe200078e3cff */
[----:B------:R-:W-:Y:S06]  /*3c50*/  @P3 BRA `(.L_x_75) ;  /* 0xfffffffc002c3947 */ /* 0x000fec000383ffff */
[----:B------:R-:W-:Y:S01]  /*3c60*/  ULEA UR4, UR5, UR6, 0x3 ;  /* 0x0000000605047291 */ /* 0x000fe2000f8e18ff */
[----:B------:R-:W-:-:S08]  /*3c70*/  SHF.L.U32 R2, R12, 0x1f, RZ ;  /* 0x0000001f0c027819 */ /* 0x000fd000000006ff */
[----:B------:R-:W2:Y:S02]  /*3c80*/  SYNCS.PHASECHK.TRANS64 P0, [UR4+0x1e0], R2 ;  /* 0x0001e002ff0075a7 */ /* 0x000ea40008001004 */
[----:B--2---:R-:W-:Y:S05]  /*3c90*/  @P0 BRA `(.L_x_76) ;  /* 0x0000000000080947 */ /* 0x004fea0003800000 */
[----:B------:R-:W2:Y:S02]  /*3ca0*/  SYNCS.PHASECHK.TRANS64.TRYWAIT P0, [UR4+0x1e0], R2 ;  /* 0x0001e002ff0075a7 */ /* 0x000ea40008001104 */
[----:B--2---:R-:W-:Y:S05]  /*3cb0*/  @!P0 BRA `(.L_x_77) ;  /* 0x0000004400ac8947 */ /* 0x004fea0003800000 */
.L_x_76:
[----:B------:R-:W-:-:S04]  /*3cc0*/  UIADD3 UR7, UPT, UPT, UR5, 0x1, URZ ;  /* 0x0000000105077890 */ /* 0x000fc8000fffe0ff */
[----:B------:R-:W-:-:S04]  /*3cd0*/  UISETP.NE.AND UP0, UPT, UR7, 0x2, UPT ;  /* 0x000000020700788c */ /* 0x000fc8000bf05270 */
[----:B------:R-:W-:Y:S02]  /*3ce0*/  USEL UR8, URZ, 0x1, UP0 ;  /* 0x00000001ff087887 */ /* 0x000fe40008000000 */
[----:B------:R-:W-:-:S04]  /*3cf0*/  USEL UR7, UR7, URZ, UP0 ;  /* 0x000000ff07077287 */ /* 0x000fc80008000000 */
[----:B------:R-:W-:Y:S01]  /*3d00*/  ULEA UR7, UR7, UR6, 0x3 ;  /* 0x0000000607077291 */ /* 0x000fe2000f8e18ff */
[----:B--2---:R-:W-:-:S04]  /*3d10*/  LOP3.LUT R2, R12, UR8, RZ, 0x3c, !PT ;  /* 0x000000080c027c12 */ /* 0x004fc8000f8e3cff */
[----:B------:R-:W-:-:S04]  /*3d20*/  SHF.L.U32 R0, R2, 0x1f, RZ ;  /* 0x0000001f02007819 */ /* 0x000fc800000006ff */
[----:B------:R-:W2:Y:S02]  /*3d30*/  SYNCS.PHASECHK.TRANS64 P0, [UR7+0x1e0], R0 ;  /* 0x0001e000ff0075a7 */ /* 0x000ea40008001007 */
[----:B-12---:R-:W-:Y:S05]  /*3d40*/  @P0 EXIT ;  /* 0x000000000000094d */ /* 0x006fea0003800000 */
[----:B------:R-:W-:Y:S02]  /*3d50*/  SHF.L.U32 R2, R2, 0x1f, RZ ;  /* 0x0000001f02027819 */ /* 0x000fe400000006ff */
[----:B------:R-:W-:-:S07]  /*3d60*/  MOV R0, UR7 ;  /* 0x0000000700007c02 */ /* 0x000fce0008000f00 */
.L_x_78:
[----:B-1----:R1:W2:Y:S02]  /*3d70*/  SYNCS.PHASECHK.TRANS64.TRYWAIT P0, [R0+URZ+0x1e0], R2 ;  /* 0x0001e002000075a7 */ /* 0x0022a400080011ff */
[----:B--2---:R-:W-:Y:S05]  /*3d80*/  @!P0 NANOSLEEP.SYNCS 0x989680 ;  /* 0x009896800000895d */ /* 0x004fea0003900000 */
[----:B------:R-:W2:Y:S02]  /*3d90*/  @!P0 SYNCS.PHASECHK.TRANS64 P0, [R0+URZ+0x1e0], R2 ;  /* 0x0001e002000085a7 */ /* 0x000ea400080010ff */
[----:B--2---:R-:W-:Y:S05]  /*3da0*/  @P0 EXIT ;  /* 0x000000000000094d */ /* 0x004fea0003800000 */
[----:B------:R-:W-:Y:S05]  /*3db0*/  BRA `(.L_x_78) ;  /* 0xfffffffc00ec7947 */ /* 0x000fea000383ffff */
.L_x_71:
[----:B------:R-:W-:Y:S05]  /*3dc0*/  BRA.U UP5, `(.L_x_79) ;  /* 0x0000000d059c7547 */ /* 0x000fea000b800000 */
[----:B------:R-:W-:Y:S01]  /*3dd0*/  UMOV UR4, 0x40 ;  /* 0x0000004000047882 */ /* 0x000fe20000000000 */
[----:B------:R-:W-:Y:S01]  /*3de0*/  NOP ;  /* 0x0000000000007918 */ /* 0x000fe20000000000 */
[----:B------:R-:W-:Y:S01]  /*3df0*/  ULEA UR5, UR48, UR4, 0x18 ;  /* 0x0000000430057291 */ /* 0x000fe2000f8ec0ff */
[----:B------:R-:W-:Y:S02]  /*3e00*/  UMOV UR6, 0x400 ;  /* 0x0000040000067882 */ /* 0x000fe40000000000 */
[----:B------:R-:W-:-:S06]  /*3e10*/  ULEA UR6, UR48, UR6, 0x18 ;  /* 0x0000000630067291 */ /* 0x000fcc000f8ec0ff */
[----:B------:R-:W2:Y:S02]  /*3e20*/  LDS.U8 R0, [UR5+0x1c] ;  /* 0x00001c05ff007984 */ /* 0x000ea40008000000 */
[----:B--2---:R-:W-:-:S13]  /*3e30*/  ISETP.NE.AND P0, PT, R0, RZ, PT ;  /* 0x000000ff0000720c */ /* 0x004fda0003f05270 */
[----:B------:R-:W-:Y:S05]  /*3e40*/  @P0 BRA `(.L_x_80) ;  /* 0x0000000000580947 */ /* 0x000fea0003800000 */
[----:B------:R-:W-:-:S13]  /*3e50*/  ELECT P0, URZ, PT ;  /* 0x0000000000ff782f */ /* 0x000fda0003800000 */
[----:B------:R-:W-:Y:S05]  /*3e60*/  @!P0 BRA `(.L_x_81) ;  /* 0x0000000000608947 */ /* 0x000fea0003800000 */
[----:B------:R-:W-:Y:S01]  /*3e70*/  UMOV UR4, 0x10 ;  /* 0x0000001000047882 */ /* 0x000fe20000000000 */
[----:B------:R-:W-:Y:S01]  /*3e80*/  HFMA2 R0, -RZ, RZ, 0, 5.9604644775390625e-08 ;  /* 0x00000001ff007431 */ /* 0x000fe200000001ff */
[----:B------:R-:W-:-:S03]  /*3e90*/  MOV R3, 0xffff ;  /* 0x0000ffff00037802 */ /* 0x000fc60000000f00 */
[----:B------:R-:W-:Y:S04]  /*3ea0*/  DEPBAR.LE SB2, 0x36 ;  /* 0x0000ad800000791a */ /* 0x000fe80000000000 */
[----:B------:R-:W2:Y:S02]  /*3eb0*/  UTCATOMSWS.FIND_AND_SET.ALIGN UP0, UR4, UR4 ;  /* 0x00000004000475e3 */ /* 0x000ea40008000800 */
[----:B--2---:R-:W-:Y:S01]  /*3ec0*/  MOV R4, UR4 ;  /* 0x0000000400047c02 */ /* 0x004fe20008000f00 */
[----:B------:R-:W-:Y:S06]  /*3ed0*/  BRA.U UP0, `(.L_x_82) ;  /* 0x0000000100187547 */ /* 0x000fec000b800000 */
.L_x_83:
[----:B------:R-:W-:Y:S05]  /*3ee0*/  NANOSLEEP 0x64 ;  /* 0x000000640000795d */ /* 0x000fea0003800000 */
[----:B------:R-:W-:-:S05]  /*3ef0*/  UMOV UR4, 0x10 ;  /* 0x0000001000047882 */ /* 0x000fca0000000000 */
[----:B------:R-:W-:Y:S04]  /*3f00*/  DEPBAR.LE SB2, 0x36 ;  /* 0x0000ad800000791a */ /* 0x000fe80000000000 */
[----:B------:R-:W2:Y:S02]  /*3f10*/  UTCATOMSWS.FIND_AND_SET.ALIGN UP0, UR4, UR4 ;  /* 0x00000004000475e3 */ /* 0x000ea40008000800 */
[----:B--2---:R-:W-:Y:S01]  /*3f20*/  MOV R4, UR4 ;  /* 0x0000000400047c02 */ /* 0x004fe20008000f00 */
[----:B------:R-:W-:Y:S05]  /*3f30*/  BRA.U !UP0, `(.L_x_83) ;  /* 0xfffffffd08e87547 */ /* 0x000fea000b83ffff */
.L_x_82:
[-C--:B------:R-:W-:Y:S02]  /*3f40*/  SHF.L.U32 R3, R3, R4.reuse, RZ ;  /* 0x0000000403037219 */ /* 0x080fe400000006ff */
[----:B------:R-:W-:Y:S01]  /*3f50*/  SHF.L.U32 R0, R0, R4, RZ ;  /* 0x0000000400007219 */ /* 0x000fe200000006ff */
[----:B------:R-:W-:Y:S02]  /*3f60*/  IMAD.SHL.U32 R4, R4, 0x20, RZ ;  /* 0x0000002004047824 */ /* 0x000fe400078e00ff */
[----:B------:R2:W-:Y:S04]  /*3f70*/  ATOMS.OR RZ, [UR5+0x14], R3 ;  /* 0x00001403ffff798c */ /* 0x0005e8000b000005 */
[----:B------:R2:W-:Y:S04]  /*3f80*/  ATOMS.OR RZ, [UR5+0x18], R0 ;  /* 0x00001800ffff798c */ /* 0x0005e8000b000005 */
[----:B------:R2:W-:Y:S01]  /*3f90*/  STS [UR6+0x280], R4 ;  /* 0x00028004ff007988 */ /* 0x0005e20008000806 */
[----:B------:R-:W-:Y:S05]  /*3fa0*/  BRA `(.L_x_81) ;  /* 0x0000000000107947 */ /* 0x000fea0003800000 */
.L_x_80:
[----:B------:R-:W-:Y:S02]  /*3fb0*/  MOV R0, 0xffffffff ;  /* 0xffffffff00007802 */ /* 0x000fe40000000f00 */
[----:B------:R-:W-:-:S03]  /*3fc0*/  MOV R4, 0x3ff0 ;  /* 0x00003ff000047802 */ /* 0x000fc60000000f00 */
[----:B------:R2:W-:Y:S04]  /*3fd0*/  STS [UR6+0x280], R0 ;  /* 0x00028000ff007988 */ /* 0x0005e80008000806 */
[----:B-12--5:R-:W-:Y:S05]  /*3fe0*/  CALL.REL.NOINC `($__internal_1_$__cuda_sm10x_tcgen05_guardrail_trap_phase_invalid_during_alloc) ;  /* 0x00000048002c7944 */ /* 0x026fea0003c00000 */
.L_x_81:
[----:B------:R-:W-:Y:S05]  /*3ff0*/  WARPSYNC.ALL ;  /* 0x0000000000007948 */ /* 0x000fea0003800000 */
[----:B------:R-:W3:Y:S01]  /*4000*/  S2UR UR4, SR_CgaCtaId ;  /* 0x00000000000479c3 */ /* 0x000ee20000008800 */
[----:B------:R-:W-:Y:S01]  /*4010*/  UMOV UR17, 0x400 ;  /* 0x0000040000117882 */ /* 0x000fe20000000000 */
[----:B------:R-:W-:-:S06]  /*4020*/  NOP ;  /* 0x0000000000007918 */ /* 0x000fcc0000000000 */
[----:B------:R-:W-:Y:S06]  /*4030*/  BAR.ARV 0x6, 0xa0 ;  /* 0x0182800000007b1d */ /* 0x000fec0000002000 */
[----:B------:R-:W4:Y:S01]  /*4040*/  LDCU UR5, c[0x0][0x38c] ;  /* 0x00007180ff0577ac */ /* 0x000f220008000800 */
[----:B------:R-:W-:Y:S01]  /*4050*/  LOP3.LUT R2, R2, 0xffff, RZ, 0xc0, !PT ;  /* 0x0000ffff02027812 */ /* 0x000fe200078ec0ff */
[----:B------:R-:W-:Y:S01]  /*4060*/  IMAD.MOV.U32 R11, RZ, RZ, 0x1 ;  /* 0x00000001ff0b7424 */ /* 0x000fe200078e00ff */
[----:B------:R-:W-:Y:S01]  /*4070*/  CS2R R8, SRZ ;  /* 0x0000000000087805 */ /* 0x000fe2000001ff00 */
[----:B------:R-:W1:Y:S01]  /*4080*/  LDCU UR8, c[0x0][0x38c] ;  /* 0x00007180ff0877ac */ /* 0x000e620008000800 */
[----:B------:R-:W-:Y:S01]  /*4090*/  R2UR UR19, R2 ;  /* 0x00000000021372ca */ /* 0x000fe200000e0000 */
[----:B------:R-:W-:Y:S01]  /*40a0*/  IMAD.MOV.U32 R10, RZ, RZ, RZ ;  /* 0x000000ffff0a7224 */ /* 0x000fe200078e00ff */
[----:B------:R-:W-:Y:S01]  /*40b0*/  UMOV UR22, URZ ;  /* 0x000000ff00167c82 */ /* 0x000fe20008000000 */
[----:B------:R-:W-:Y:S01]  /*40c0*/  UMOV UR14, URZ ;  /* 0x000000ff000e7c82 */ /* 0x000fe20008000000 */
[----:B---3--:R-:W-:Y:S01]  /*40d0*/  ULEA UR17, UR4, UR17, 0x18 ;  /* 0x0000001104117291 */ /* 0x008fe2000f8ec0ff */
[----:B------:R-:W-:Y:S01]  /*40e0*/  UMOV UR26, 0x0 ;  /* 0x00000000001a7882 */ /* 0x000fe20000000000 */
[----:B------:R-:W-:-:S02]  /*40f0*/  UMOV UR27, 0x4100010 ;  /* 0x04100010001b7882 */ /* 0x000fc40000000000 */
[----:B------:R-:W-:Y:S02]  /*4100*/  UIADD3 UR6, UPT, UPT, UR17, 0x2600, URZ ;  /* 0x0000260011067890 */ /* 0x000fe4000fffe0ff */
[----:B------:R-:W-:Y:S02]  /*4110*/  UIADD3 UR7, UPT, UPT, UR17, 0x1d600, URZ ;  /* 0x0001d60011077890 */ /* 0x000fe4000fffe0ff */
[----:B----4-:R-:W-:Y:S01]  /*4120*/  UIADD3 UR5, UPT, UPT, UR5, 0x3f, URZ ;  /* 0x0000003f05057890 */ /* 0x010fe2000fffe0ff */
[----:B--2---:R-:W2:Y:S01]  /*4130*/  LDS R0, [UR17+0x280] ;  /* 0x00028011ff007984 */ /* 0x004ea20008000800 */
[----:B------:R-:W-:Y:S02]  /*4140*/  USHF.R.U32.HI UR6, URZ, 0x4, UR6 ;  /* 0x00000004ff067899 */ /* 0x000fe40008011606 */
[----:B------:R-:W-:Y:S02]  /*4150*/  USHF.R.S32.HI UR4, URZ, 0x1f, UR5 ;  /* 0x0000001fff047899 */ /* 0x000fe40008011405 */
[----:B------:R-:W-:-:S02]  /*4160*/  ULOP3.LUT UR6, UR6, 0x3fff, URZ, 0xc0, !UPT ;  /* 0x00003fff06067892 */ /* 0x000fc4000f8ec0ff */
[----:B------:R-:W-:Y:S02]  /*4170*/  ULEA.HI UR4, UR4, UR5, URZ, 0x6 ;  /* 0x0000000504047291 */ /* 0x000fe4000f8f30ff */
[----:B------:R-:W-:Y:S02]  /*4180*/  USHF.R.U32.HI UR5, URZ, 0x4, UR7 ;  /* 0x00000004ff057899 */ /* 0x000fe40008011607 */
[----:B------:R-:W-:Y:S02]  /*4190*/  USHF.R.S32.HI UR28, URZ, 0x6, UR4 ;  /* 0x00000006ff1c7899 */ /* 0x000fe40008011404 */
[----:B------:R-:W-:Y:S02]  /*41a0*/  ULOP3.LUT UR5, UR5, 0x3fff, URZ, 0xc0, !UPT ;  /* 0x00003fff05057892 */ /* 0x000fe4000f8ec0ff */
[----:B------:R-:W-:Y:S02]  /*41b0*/  UISETP.LT.AND UP0, UPT, UR28, 0x1, UPT ;  /* 0x000000011c00788c */ /* 0x000fe4000bf01270 */
[----:B------:R-:W-:-:S02]  /*41c0*/  ULOP3.LUT UR20, UR6, 0x10000, URZ, 0xfc, !UPT ;  /* 0x0001000006147892 */ /* 0x000fc4000f8efcff */
[----:B------:R-:W-:Y:S02]  /*41d0*/  USEL UR29, UR28, 0x1, !UP0 ;  /* 0x000000011c1d7887 */ /* 0x000fe4000c000000 */
[----:B------:R-:W-:Y:S02]  /*41e0*/  ULOP3.LUT UR21, UR5, 0x10000, URZ, 0xfc, !UPT ;  /* 0x0001000005157892 */ /* 0x000fe4000f8efcff */
[----:B------:R-:W-:Y:S02]  /*41f0*/  UIADD3 UR29, UPT, UPT, -UR29, URZ, URZ ;  /* 0x000000ff1d1d7290 */ /* 0x000fe4000fffe1ff */
[----:B-1----:R-:W-:Y:S01]  /*4200*/  UISETP.GE.AND UP4, UPT, UR8, 0x1, UPT ;  /* 0x000000010800788c */ /* 0x002fe2000bf86270 */
[----:B------:R-:W-:Y:S01]  /*4210*/  UMOV UR24, 0x0 ;  /* 0x0000000000187882 */ /* 0x000fe20000000000 */
[----:B------:R-:W-:Y:S01]  /*4220*/  UMOV UR25, 0x4100010 ;  /* 0x0410001000197882 */ /* 0x000fe20000000000 */
[----:B--2---:R-:W-:-:S15]  /*4230*/  R2UR UR30, R0 ;  /* 0x00000000001e72ca */ /* 0x004fde00000e0000 */
.L_x_90:
[----:B------:R-:W-:Y:S02]  /*4240*/  LEA R0, R10, UR17, 0x3 ;  /* 0x000000110a007c11 */ /* 0x000fe4000f8e18ff */
[----:B------:R-:W-:Y:S02]  /*4250*/  SHF.L.U32 R2, R9, 0x1f, RZ ;  /* 0x0000001f09027819 */ /* 0x000fe400000006ff */
[----:B------:R-:W-:Y:S01]  /*4260*/  PLOP3.LUT P0, PT, PT, PT, UP4, 0x80, 0x8 ;  /* 0x000000000008781c */ /* 0x000fe20003f0f048 */
[----:B------:R-:W-:Y:S01]  /*4270*/  VIADD R3, R0, 0x1e0 ;  /* 0x000001e000037836 */ /* 0x000fe20000000000 */
[----:B-1----:R-:W1:Y:S02]  /*4280*/  SYNCS.PHASECHK.TRANS64.TRYWAIT P1, [R0+URZ+0x1d0], R2 ;  /* 0x0001d002000075a7 */ /* 0x002e6400080211ff */
[----:B-1-3--:R-:W-:Y:S09]  /*4290*/  @!P1 BRA `(.L_x_84) ;  /* 0x00000040004c9947 */ /* 0x00aff20003800000 */
.L_x_187:
[----:B------:R-:W-:Y:S01]  /*42a0*/  LEA R4, R10, UR17, 0x4 ;  /* 0x000000110a047c11 */ /* 0x000fe2000f8e20ff */
[----:B------:R-:W-:Y:S01]  /*42b0*/  @UP4 ULEA UR4, UR14, UR17, 0x3 ;  /* 0x000000110e044291 */ /* 0x000fe2000f8e18ff */
[----:B------:R-:W-:Y:S01]  /*42c0*/  PLOP3.LUT P2, PT, PT, PT, PT, 0x80, 0x8 ;  /* 0x000000000008781c */ /* 0x000fe20003f4f070 */
[----:B------:R-:W-:Y:S01]  /*42d0*/  ULEA UR23, UR22, UR17, 0x3 ;  /* 0x0000001116177291 */ /* 0x000fe2000f8e18ff */
[----:B------:R-:W-:Y:S02]  /*42e0*/  PRMT R3, RZ, 0x654, R3 ;  /* 0x00000654ff037816 */ /* 0x000fe40000000003 */
[----:B------:R-:W2:Y:S01]  /*42f0*/  LDS.128 R4, [R4+0x260] ;  /* 0x0002600004047984 */ /* 0x000ea20000000c00 */
[----:B-1----:R-:W-:Y:S02]  /*4300*/  @P0 SHF.L.U32 R2, R8, 0x1f, RZ ;  /* 0x0000001f08020819 */ /* 0x002fe400000006ff */
[----:B------:R-:W-:Y:S01]  /*4310*/  SHF.L.U32 R0, R11, 0x1f, RZ ;  /* 0x0000001f0b007819 */ /* 0x000fe200000006ff */
[----:B------:R-:W-:Y:S01]  /*4320*/  @!PT LDS RZ, [RZ] ;  /* 0x00000000fffff984 */ /* 0x000fe20000000800 */
[----:B------:R-:W-:Y:S01]  /*4330*/  @!PT LDS RZ, [RZ] ;  /* 0x00000000fffff984 */ /* 0x000fe20000000800 */
[----:B------:R-:W-:Y:S01]  /*4340*/  @!PT LDS RZ, [RZ] ;  /* 0x00000000fffff984 */ /* 0x000fe20000000800 */
[----:B------:R-:W-:Y:S01]  /*4350*/  @!PT LDS RZ, [RZ] ;  /* 0x00000000fffff984 */ /* 0x000fe20000000800 */
[----:B------:R1:W-:Y:S06]  /*4360*/  MEMBAR.ALL.CTA ;  /* 0x0000000000007992 */ /* 0x0003ec0000008000 */
[----:B-1----:R-:W1:Y:S02]  /*4370*/  FENCE.VIEW.ASYNC.S ;  /* 0x00000000000073c6 */ /* 0x002e640000000000 */
[----:B-1----:R1:W-:Y:S01]  /*4380*/  SYNCS.ARRIVE.TRANS64.RED.A1T0 RZ, [R3+URZ], RZ ;  /* 0x000000ff03ff79a7 */ /* 0x0023e200081004ff */
[----:B------:R1:W3:Y:S01]  /*4390*/  @P0 SYNCS.PHASECHK.TRANS64.TRYWAIT P2, [UR4], R2 ;  /* 0x00000002ff0005a7 */ /* 0x0002e20008041104 */
[----:B------:R-:W-:Y:S01]  /*43a0*/  ULEA.HI UR4, UR22, UR22, URZ, 0x1 ;  /* 0x0000001616047291 */ /* 0x000fe2000f8f08ff */
[----:B--2---:R-:W-:-:S03]  /*43b0*/  LOP3.LUT P1, RZ, R6, 0x1, RZ, 0xc0, !PT ;  /* 0x0000000106ff7812 */ /* 0x004fc6000782c0ff */
[----:B------:R-:W-:Y:S02]  /*43c0*/  USHF.L.U32 UR18, UR4, 0x5, URZ ;  /* 0x0000000504127899 */ /* 0x000fe400080006ff */
[----:B------:R-:W-:Y:S02]  /*43d0*/  ULOP3.LUT UR4, UR4, 0xffe, URZ, 0xc0, !UPT ;  /* 0x00000ffe04047892 */ /* 0x000fe4000f8ec0ff */
[----:B------:R-:W-:Y:S02]  /*43e0*/  ULOP3.LUT UR18, UR18, 0xffffffc0, URZ, 0xc0, !UPT ;  /* 0xffffffc012127892 */ /* 0x000fe4000f8ec0ff */
[----:B------:R-:W-:Y:S02]  /*43f0*/  UIADD3 UR4, UPT, UPT, -UR4, UR22, URZ ;  /* 0x0000001604047290 */ /* 0x000fe4000fffe1ff */
[----:B------:R-:W-:Y:S01]  /*4400*/  UIADD3 UR18, UPT, UPT, UR30, UR18, URZ ;  /* 0x000000121e127290 */ /* 0x000fe2000fffe0ff */
[----:B------:R-:W2:Y:S03]  /*4410*/  SYNCS.PHASECHK.TRANS64.TRYWAIT P0, [UR23+0x210], R0 ;  /* 0x00021000ff0075a7 */ /* 0x000ea60008001117 */
[----:B------:R-:W-:Y:S01]  /*4420*/  ULEA UR18, UR4, UR18, 0x14 ;  /* 0x0000001204127291 */ /* 0x000fe2000f8ea0ff */
[----:B-123--:R-:W-:Y:S11]  /*4430*/  @!P0 BRA `(.L_x_85) ;  /* 0x0000003c00f88947 */ /* 0x00eff60003800000 */
.L_x_189:
[----:B------:R-:W-:Y:S01]  /*4440*/  IADD3 R10, PT, PT, R10, 0x1, RZ ;  /* 0x000000010a0a7810 */ /* 0x000fe20007ffe0ff */
[----:B------:R-:W-:Y:S06]  /*4450*/  BRA.U !UP4, `(.L_x_86) ;  /* 0x000000010c987547 */ /* 0x000fec000b800000 */
[----:B------:R-:W-:Y:S01]  /*4460*/  UPLOP3.LUT UP2, UPT, UPT, UPT, UPT, 0x40, 0x4 ;  /* 0x000000000004789c */ /* 0x000fe20003f4e870 */
[----:B------:R-:W-:Y:S01]  /*4470*/  UMOV UR16, UR29 ;  /* 0x0000001d00107c82 */ /* 0x000fe20008000000 */
[----:B------:R-:W-:Y:S01]  /*4480*/  UMOV UR15, UR28 ;  /* 0x0000001c000f7c82 */ /* 0x000fe20008000000 */
[----:B------:R-:W-:-:S08]  /*4490*/  UMOV UR6, UR14 ;  /* 0x0000000e00067c82 */ /* 0x000fd00008000000 */
.L_x_89:
[----:B------:R-:W-:Y:S02]  /*44a0*/  UIADD3 UR16, UPT, UPT, UR16, 0x1, URZ ;  /* 0x0000000110107890 */ /* 0x000fe4000fffe0ff */
[----:B--2---:R-:W-:Y:S02]  /*44b0*/  ULEA UR5, UR6, UR17, 0x3 ;  /* 0x0000001106057291 */ /* 0x004fe4000f8e18ff */
[----:B------:R-:W-:Y:S01]  /*44c0*/  UISETP.NE.AND UP3, UPT, UR16, URZ, UPT ;  /* 0x000000ff1000728c */ /* 0x000fe2000bf65270 */
[----:B---3--:R-:W-:Y:S10]  /*44d0*/  @P2 BRA `(.L_x_87) ;  /* 0x00000000000c2947 */ /* 0x008ff40003800000 */
[----:B-1----:R-:W-:Y:S04]  /*44e0*/  SHF.L.U32 R2, R8, 0x1f, RZ ;  /* 0x0000001f08027819 */ /* 0x002fe800000006ff */
[----:B------:R-:W1:Y:S02]  /*44f0*/  SYNCS.PHASECHK.TRANS64.TRYWAIT P0, [UR5], R2 ;  /* 0x00000002ff0075a7 */ /* 0x000e640008001105 */
[----:B-1----:R-:W-:Y:S05]  /*4500*/  @!P0 BRA `(.L_x_88) ;  /* 0x0000003c00dc8947 */ /* 0x002fea0003800000 */
.L_x_87:
[----:B------:R-:W-:Y:S01]  /*4510*/  UISETP.NE.AND UP0, UPT, UR15, 0x1, UPT ;  /* 0x000000010f00788c */ /* 0x000fe2000bf05270 */
[----:B------:R-:W-:Y:S01]  /*4520*/  PLOP3.LUT P2, PT, PT, PT, PT, 0x80, 0x8 ;  /* 0x000000000008781c */ /* 0x000fe20003f4f070 */
[----:B------:R-:W-:Y:S02]  /*4530*/  UIADD3 UR4, UPT, UPT, UR6, 0x1, URZ ;  /* 0x0000000106047890 */ /* 0x000fe4000fffe0ff */
[----:B------:R-:W-:Y:S02]  /*4540*/  ULEA UR12, UR6, UR21, 0x8 ;  /* 0x00000015060c7291 */ /* 0x000fe4000f8e40ff */
[----:B------:R-:W-:Y:S01]  /*4550*/  UISETP.NE.AND UP1, UPT, UR4, 0x1b, UPT ;  /* 0x0000001b0400788c */ /* 0x000fe2000bf25270 */
[----:B------:R-:W-:Y:S01]  /*4560*/  PLOP3.LUT P0, PT, PT, PT, UP0, 0x80, 0x8 ;  /* 0x000000000008781c */ /* 0x000fe20003f0f008 */
[----:B------:R-:W-:Y:S02]  /*4570*/  UIADD3 UR10, UPT, UPT, UR12, 0x2, URZ ;  /* 0x000000020c0a7890 */ /* 0x000fe4000fffe0ff */
[----:B------:R-:W-:Y:S02]  /*4580*/  USEL UR7, URZ, 0x1, UP1 ;  /* 0x00000001ff077887 */ /* 0x000fe40008800000 */
[----:B------:R-:W-:Y:S02]  /*4590*/  USEL UR14, UR4, URZ, UP1 ;  /* 0x000000ff040e7287 */ /* 0x000fe40008800000 */
[----:B------:R-:W-:Y:S02]  /*45a0*/  UIADD3 UR15, UPT, UPT, UR15, -0x1, URZ ;  /* 0xffffffff0f0f7890 */ /* 0x000fe4000fffe0ff */
[----:B------:R-:W-:Y:S01]  /*45b0*/  @UP0 ULEA UR4, UR14, UR17, 0x3 ;  /* 0x000000110e040291 */ /* 0x000fe2000f8e18ff */
[----:B------:R-:W-:Y:S01]  /*45c0*/  LOP3.LUT R8, R8, UR7, RZ, 0x3c, !PT ;  /* 0x0000000708087c12 */ /* 0x000fe2000f8e3cff */
[----:B------:R-:W-:Y:S01]  /*45d0*/  UIADD3 UR7, UPT, UPT, UR5, 0xd8, URZ ;  /* 0x000000d805077890 */ /* 0x000fe2000fffe0ff */
[----:B------:R-:W-:Y:S02]  /*45e0*/  UMOV UR13, 0x80004020 ;  /* 0x80004020000d7882 */ /* 0x000fe40000000000 */
[----:B-1----:R-:W-:Y:S01]  /*45f0*/  @P0 SHF.L.U32 R0, R8, 0x1f, RZ ;  /* 0x0000001f08000819 */ /* 0x002fe200000006ff */
[----:B------:R-:W-:Y:S01]  /*4600*/  UMOV UR5, 0x80004020 ;  /* 0x8000402000057882 */ /* 0x000fe20000000000 */
[----:B------:R-:W-:Y:S01]  /*4610*/  UMOV UR11, 0x80004020 ;  /* 0x80004020000b7882 */ /* 0x000fe20000000000 */
[----:B------:R-:W-:Y:S01]  /*4620*/  UMOV UR9, 0x80004020 ;  /* 0x8000402000097882 */ /* 0x000fe20000000000 */
[----:B------:R2:W3:Y:S01]  /*4630*/  @P0 SYNCS.PHASECHK.TRANS64.TRYWAIT P2, [UR4], R0 ;  /* 0x00000000ff0005a7 */ /* 0x0004e20008041104 */
[----:B------:R-:W-:Y:S03]  /*4640*/  ULEA UR4, UR6, UR20, 0x8 ;  /* 0x0000001406047291 */ /* 0x000fe6000f8e40ff */
[----:B------:R-:W-:Y:S01]  /*4650*/  UMOV UR6, UR14 ;  /* 0x0000000e00067c82 */ /* 0x000fe20008000000 */
[----:B------:R-:W-:Y:S05]  /*4660*/  UIADD3 UR8, UPT, UPT, UR4, 0x2, URZ ;  /* 0x0000000204087890 */ /* 0x000fea000fffe0ff */
[----:B------:R2:W-:Y:S01]  /*4670*/  UTCQMMA gdesc[UR4], gdesc[UR12], tmem[UR18], tmem[UR26], idesc[UR27], UP2 ;  /* 0x00ff1a0c040075ea */ /* 0x0005e20009000312 */
[----:B------:R-:W-:Y:S03]  /*4680*/  UPLOP3.LUT UP2, UPT, UPT, UPT, UPT, 0x80, 0x8 ;  /* 0x000000000008789c */ /* 0x000fe60003f4f070 */
[----:B------:R2:W-:Y:S01]  /*4690*/  UTCQMMA gdesc[UR8], gdesc[UR10], tmem[UR18], tmem[UR24], idesc[UR25], UPT ;  /* 0x00ff180a080075ea */ /* 0x0005e2000b800312 */
[----:B------:R2:W-:Y:S01]  /*46a0*/  UTCBAR.MULTICAST [UR7], URZ, UR19 ;  /* 0x000000ff070073e9 */ /* 0x0005e20008000813 */
[----:B------:R-:W-:Y:S06]  /*46b0*/  BRA.U UP3, `(.L_x_89) ;  /* 0xfffffffd03787547 */ /* 0x000fec000b83ffff */
.L_x_86:
[----:B--2---:R-:W-:Y:S01]  /*46c0*/  UIADD3 UR4, UPT, UPT, UR22, 0x1, URZ ;  /* 0x0000000116047890 */ /* 0x004fe2000fffe0ff */
[C---:B------:R-:W-:Y:S01]  /*46d0*/  ISETP.NE.AND P0, PT, R10.reuse, 0x2, PT ;  /* 0x000000020a00780c */ /* 0x040fe20003f05270 */
[----:B------:R-:W-:Y:S02]  /*46e0*/  UIADD3 UR5, UPT, UPT, UR23, 0x1f0, URZ ;  /* 0x000001f017057890 */ /* 0x000fe4000fffe0ff */
[----:B------:R-:W-:Y:S01]  /*46f0*/  UISETP.NE.AND UP0, UPT, UR4, 0x4, UPT ;  /* 0x000000040400788c */ /* 0x000fe2000bf05270 */
[----:B-1----:R-:W-:Y:S02]  /*4700*/  SEL R0, RZ, 0x1, P0 ;  /* 0x00000001ff007807 */ /* 0x002fe40000000000 */
[----:B------:R-:W-:Y:S01]  /*4710*/  SEL R10, R10, RZ, P0 ;  /* 0x000000ff0a0a7207 */ /* 0x000fe20000000000 */
[----:B------:R-:W-:Y:S01]  /*4720*/  USEL UR6, URZ, 0x1, UP0 ;  /* 0x00000001ff067887 */ /* 0x000fe20008000000 */
[----:B------:R-:W-:Y:S01]  /*4730*/  LOP3.LUT R9, R9, R0, RZ, 0x3c, !PT ;  /* 0x0000000009097212 */ /* 0x000fe200078e3cff */
[----:B------:R-:W-:Y:S01]  /*4740*/  USEL UR22, UR4, URZ, UP0 ;  /* 0x000000ff04167287 */ /* 0x000fe20008000000 */
[----:B------:R1:W-:Y:S03]  /*4750*/  UTCBAR [UR5], URZ ;  /* 0x000000ff050073e9 */ /* 0x0003e600080000ff */
[----:B------:R-:W-:Y:S01]  /*4760*/  LOP3.LUT R11, R11, UR6, RZ, 0x3c, !PT ;  /* 0x000000060b0b7c12 */ /* 0x000fe2000f8e3cff */
[----:B------:R-:W-:Y:S07]  /*4770*/  @P1 BRA `(.L_x_90) ;  /* 0xfffffff800b01947 */ /* 0x000fee000383ffff */
[----:B------:R-:W2:Y:S01]  /*4780*/  S2UR UR8, SR_CgaCtaId ;  /* 0x00000000000879c3 */ /* 0x000ea20000008800 */
[----:B------:R-:W-:Y:S01]  /*4790*/  ELECT P0, URZ, PT ;  /* 0x0000000000ff782f */ /* 0x000fe20003800000 */
[----:B------:R-:W-:Y:S01]  /*47a0*/  IMAD.MOV.U32 R0, RZ, RZ, 0x1 ;  /* 0x00000001ff007424 */ /* 0x000fe200078e00ff */
[----:B------:R-:W-:Y:S01]  /*47b0*/  UIADD3 UR17, UPT, UPT, UR17, 0x210, URZ ;  /* 0x0000021011117890 */ /* 0x000fe2000fffe0ff */
[----:B------:R-:W-:Y:S01]  /*47c0*/  SHF.L.U32 R2, R11, 0x1f, RZ ;  /* 0x0000001f0b027819 */ /* 0x000fe200000006ff */
[----:B------:R-:W-:-:S03]  /*47d0*/  UMOV UR4, 0x40 ;  /* 0x0000004000047882 */ /* 0x000fc60000000000 */
[----:B------:R-:W-:Y:S01]  /*47e0*/  UVIRTCOUNT.DEALLOC.SMPOOL 0x80 ;  /* 0x000000800000784c */ /* 0x000fe20000000000 */
[----:B--2---:R-:W-:Y:S02]  /*47f0*/  ULEA UR8, UR8, UR4, 0x18 ;  /* 0x0000000408087291 */ /* 0x004fe4000f8ec0ff */
[----:B------:R-:W-:-:S07]  /*4800*/  ULEA UR4, UR22, UR17, 0x3 ;  /* 0x0000001116047291 */ /* 0x000fce000f8e18ff */
[----:B------:R2:W-:Y:S02]  /*4810*/  @P0 STS.U8 [UR8+0x1c], R0 ;  /* 0x00001c00ff000988 */ /* 0x0005e40008000008 */
[----:B------:R-:W4:Y:S02]  /*4820*/  SYNCS.PHASECHK.TRANS64.TRYWAIT P0, [UR4], R2 ;  /* 0x00000002ff0075a7 */ /* 0x000f240008001104 */
[----:B--2-4-:R-:W-:Y:S05]  /*4830*/  @!P0 BRA `(.L_x_91) ;  /* 0x0000003c00288947 */ /* 0x014fea0003800000 */
.L_x_192:
[----:B------:R-:W-:-:S04]  /*4840*/  UIADD3 UR4, UPT, UPT, UR22, 0x1, URZ ;  /* 0x0000000116047890 */ /* 0x000fc8000fffe0ff */
[----:B------:R-:W-:-:S04]  /*4850*/  UISETP.NE.AND UP0, UPT, UR4, 0x4, UPT ;  /* 0x000000040400788c */ /* 0x000fc8000bf05270 */
[----:B------:R-:W-:Y:S02]  /*4860*/  USEL UR6, URZ, 0x1, UP0 ;  /* 0x00000001ff067887 */ /* 0x000fe40008000000 */
[----:B------:R-:W-:-:S04]  /*4870*/  USEL UR4, UR4, URZ, UP0 ;  /* 0x000000ff04047287 */ /* 0x000fc80008000000 */
[----:B-1----:R-:W-:Y:S01]  /*4880*/  ULEA UR5, UR4, UR17, 0x3 ;  /* 0x0000001104057291 */ /* 0x002fe2000f8e18ff */
[----:B--2---:R-:W-:-:S04]  /*4890*/  LOP3.LUT R2, R11, UR6, RZ, 0x3c, !PT ;  /* 0x000000060b027c12 */ /* 0x004fc8000f8e3cff */
[----:B------:R-:W-:-:S04]  /*48a0*/  SHF.L.U32 R3, R2, 0x1f, RZ ;  /* 0x0000001f02037819 */ /* 0x000fc800000006ff */
[----:B------:R-:W1:Y:S02]  /*48b0*/  SYNCS.PHASECHK.TRANS64.TRYWAIT P0, [UR5], R3 ;  /* 0x00000003ff0075a7 */ /* 0x000e640008001105 */
[----:B-1----:R-:W-:Y:S05]  /*48c0*/  @!P0 BRA `(.L_x_92) ;  /* 0x0000003c001c8947 */ /* 0x002fea0003800000 */
.L_x_194:
        /* <DEDUP_REMOVED lines=9> */
.L_x_196:
[----:B------:R-:W-:-:S04]  /*4960*/  UIADD3 UR4, UPT, UPT, UR4, 0x1, URZ ;  /* 0x0000000104047890 */ /* 0x000fc8000fffe0ff */
[----:B------:R-:W-:-:S04]  /*4970*/  UISETP.NE.AND UP0, UPT, UR4, 0x4, UPT ;  /* 0x000000040400788c */ /* 0x000fc8000bf05270 */
[----:B------:R-:W-:Y:S02]  /*4980*/  USEL UR5, URZ, 0x1, UP0 ;  /* 0x00000001ff057887 */ /* 0x000fe40008000000 */
[----:B------:R-:W-:-:S04]  /*4990*/  USEL UR4, UR4, URZ, UP0 ;  /* 0x000000ff04047287 */ /* 0x000fc80008000000 */
[----:B------:R-:W-:Y:S01]  /*49a0*/  ULEA UR4, UR4, UR17, 0x3 ;  /* 0x0000001104047291 */ /* 0x000fe2000f8e18ff */
[----:B------:R-:W-:-:S04]  /*49b0*/  LOP3.LUT R2, R2, UR5, RZ, 0x3c, !PT ;  /* 0x0000000502027c12 */ /* 0x000fc8000f8e3cff */
[----:B------:R-:W-:-:S04]  /*49c0*/  SHF.L.U32 R2, R2, 0x1f, RZ ;  /* 0x0000001f02027819 */ /* 0x000fc800000006ff */
[----:B------:R-:W2:Y:S02]  /*49d0*/  SYNCS.PHASECHK.TRANS64.TRYWAIT P0, [UR4], R2 ;  /* 0x00000002ff0075a7 */ /* 0x000ea40008001104 */
[----:B--2---:R-:W-:Y:S05]  /*49e0*/  @!P0 BRA `(.L_x_94) ;  /* 0x0000003c00048947 */ /* 0x004fea0003800000 */
.L_x_198:
[----:B------:R-:W-:Y:S01]  /*49f0*/  NOP ;  /* 0x0000000000007918 */ /* 0x000fe20000000000 */
[----:B-1----:R-:W1:Y:S01]  /*4a00*/  LDS R0, [UR8+0x14] ;  /* 0x00001408ff007984 */ /* 0x002e620008000800 */
[----:B------:R-:W-:Y:S01]  /*4a10*/  ULOP3.LUT UR4, UR30, 0xffff, URZ, 0xc0, !UPT ;  /* 0x0000ffff1e047892 */ /* 0x000fe2000f8ec0ff */
[----:B------:R-:W-:Y:S01]  /*4a20*/  UMOV UR5, 0xffff ;  /* 0x0000ffff00057882 */ /* 0x000fe20000000000 */
[----:B------:R-:W-:Y:S02]  /*4a30*/  UMOV UR6, 0x1 ;  /* 0x0000000100067882 */ /* 0x000fe40000000000 */
[----:B------:R-:W-:-:S04]  /*4a40*/  USHF.R.U32.HI UR4, URZ, 0x5, UR4 ;  /* 0x00000005ff047899 */ /* 0x000fc80008011604 */
[----:B------:R-:W-:Y:S02]  /*4a50*/  USHF.L.U32 UR5, UR5, UR4, URZ ;  /* 0x0000000405057299 */ /* 0x000fe400080006ff */
[----:B------:R-:W-:-:S04]  /*4a60*/  USHF.L.U32 UR4, UR6, UR4, URZ ;  /* 0x0000000406047299 */ /* 0x000fc800080006ff */
[----:B-1----:R-:W-:-:S04]  /*4a70*/  LOP3.LUT R0, R0, UR5, RZ, 0xc0, !PT ;  /* 0x0000000500007c12 */ /* 0x002fc8000f8ec0ff */
[----:B------:R-:W-:-:S13]  /*4a80*/  ISETP.NE.AND P0, PT, R0, UR5, PT ;  /* 0x0000000500007c0c */ /* 0x000fda000bf05270 */
[----:B------:R-:W-:Y:S05]  /*4a90*/  @P0 BRA `(.L_x_95) ;  /* 0x0000000000580947 */ /* 0x000fea0003800000 */
[----:B------:R-:W1:Y:S02]  /*4aa0*/  LDS R0, [UR8+0x18] ;  /* 0x00001808ff007984 */ /* 0x000e640008000800 */
[----:B-1----:R-:W-:-:S04]  /*4ab0*/  LOP3.LUT R0, R0, UR4, RZ, 0xc0, !PT ;  /* 0x0000000400007c12 */ /* 0x002fc8000f8ec0ff */
[----:B------:R-:W-:-:S13]  /*4ac0*/  ISETP.NE.AND P0, PT, R0, UR4, PT ;  /* 0x0000000400007c0c */ /* 0x000fda000bf05270 */
[----:B------:R-:W-:Y:S05]  /*4ad0*/  @P0 BRA `(.L_x_96) ;  /* 0x00000000003c0947 */ /* 0x000fea0003800000 */
[----:B------:R-:W1:Y:S01]  /*4ae0*/  S2R R2, SR_LANEID ;  /* 0x0000000000027919 */ /* 0x000e620000000000 */
[----:B------:R-:W-:-:S06]  /*4af0*/  ULOP3.LUT UR5, URZ, UR5, URZ, 0x33, !UPT ;  /* 0x00000005ff057292 */ /* 0x000fcc000f8e33ff */
[----:B------:R-:W-:-:S04]  /*4b00*/  IMAD.U32 R0, RZ, RZ, UR5 ;  /* 0x00000005ff007e24 */ /* 0x000fc8000f8e00ff */
[----:B------:R2:W4:Y:S02]  /*4b10*/  REDUX UR7, R0 ;  /* 0x00000000000773c4 */ /* 0x0005240000000000 */
[----:B------:R1:W-:Y:S01]  /*4b20*/  UTCATOMSWS.AND URZ, UR5 ;  /* 0x0000000500ff79e3 */ /* 0x0003e20008000000 */
[----:B--2---:R-:W-:Y:S01]  /*4b30*/  LOP3.LUT R0, RZ, UR4, RZ, 0x33, !PT ;  /* 0x00000004ff007c12 */ /* 0x004fe2000f8e33ff */
[----:B------:R-:W-:Y:S02]  /*4b40*/  VOTEU.ANY UR4, UPT, PT ;  /* 0x0000000000047886 */ /* 0x000fe400038e0100 */
[----:B------:R-:W-:Y:S02]  /*4b50*/  UFLO.U32 UR4, UR4 ;  /* 0x00000004000472bd */ /* 0x000fe400080e0000 */
[----:B------:R-:W2:Y:S04]  /*4b60*/  REDUX UR6, R0 ;  /* 0x00000000000673c4 */ /* 0x000ea80000000000 */
[----:B-1----:R-:W-:-:S02]  /*4b70*/  ISETP.EQ.U32.AND P0, PT, R2, UR4, PT ;  /* 0x0000000402007c0c */ /* 0x002fc4000bf02070 */
[----:B----4-:R-:W-:-:S11]  /*4b80*/  MOV R2, UR7 ;  /* 0x0000000700027c02 */ /* 0x010fd60008000f00 */
[----:B------:R1:W-:Y:S01]  /*4b90*/  @P0 ATOMS.AND RZ, [UR8+0x14], R2 ;  /* 0x00001402ffff098c */ /* 0x0003e2000a800008 */
[----:B--2---:R-:W-:-:S05]  /*4ba0*/  IMAD.U32 R0, RZ, RZ, UR6 ;  /* 0x00000006ff007e24 */ /* 0x004fca000f8e00ff */
[----:B------:R1:W-:Y:S01]  /*4bb0*/  @P0 ATOMS.AND RZ, [UR8+0x18], R0 ;  /* 0x00001800ffff098c */ /* 0x0003e2000a800008 */
[----:B------:R-:W-:Y:S05]  /*4bc0*/  BRA `(.L_x_97) ;  /* 0x0000000000147947 */ /* 0x000fea0003800000 */
.L_x_96:
[----:B------:R-:W-:Y:S02]  /*4bd0*/  MOV R2, 0x4bf0 ;  /* 0x00004bf000027802 */ /* 0x000fe40000000f00 */
[----:B---3-5:R-:W-:Y:S05]  /*4be0*/  CALL.REL.NOINC `($__internal_0_$__cuda_sm10x_tcgen05_guardrail_trap_col_being_dealloced_not_returned_by_alloc) ;  /* 0x0000003c00207944 */ /* 0x028fea0003c00000 */
[----:B------:R-:W-:Y:S05]  /*4bf0*/  BRA `(.L_x_97) ;  /* 0x0000000000087947 */ /* 0x000fea0003800000 */
.L_x_95:
[----:B------:R-:W-:Y:S02]  /*4c00*/  MOV R2, 0x4c20 ;  /* 0x00004c2000027802 */ /* 0x000fe40000000f00 */
[----:B---3-5:R-:W-:Y:S05]  /*4c10*/  CALL.REL.NOINC `($__internal_2_$__cuda_sm10x_tcgen05_guardrail_trap_unallocated_columns_being_dealloced) ;  /* 0x0000003c002c7944 */ /* 0x028fea0003c00000 */
.L_x_97:
[----:B------:R-:W-:Y:S01]  /*4c20*/  NOP ;  /* 0x0000000000007918 */ /* 0x000fe20000000000 */
[----:B------:R-:W-:Y:S05]  /*4c30*/  EXIT ;  /* 0x000000000000794d */ /* 0x000fea0003800000 */
.L_x_79:
[----:B------:R-:W-:-:S09]  /*4c40*/  UISETP.NE.OR UP0, UPT, UR18, 0x3, !UP3 ;  /* 0x000000031200788c */ /* 0x000fd2000df05670 */
[----:B------:R-:W-:Y:S05]  /*4c50*/  BRA.U UP0, `(.L_x_98) ;  /* 0x0000000d00347547 */ /* 0x000fea000b800000 */
[----:B------:R-:W2:Y:S01]  /*4c60*/  LDCU.64 UR4, c[0x0][0x888] ;  /* 0x00011100ff0477ac */ /* 0x000ea20008000a00 */
[----:B------:R-:W3:Y:S01]  /*4c70*/  LDC.64 R12, c[0x0][0x348] ;  /* 0x0000d200ff0c7b82 */ /* 0x000ee20000000a00 */
[----:B------:R-:W-:Y:S02]  /*4c80*/  HFMA2 R9, -RZ, RZ, 0, 0 ;  /* 0x00000000ff097431 */ /* 0x000fe400000001ff */
[----:B------:R-:W-:Y:S01]  /*4c90*/  IMAD.MOV.U32 R11, RZ, RZ, 0x1 ;  /* 0x00000001ff0b7424 */ /* 0x000fe200078e00ff */
[----:B------:R-:W4:Y:S01]  /*4ca0*/  LDCU UR33, c[0x0][0x370] ;  /* 0x00006e00ff2177ac */ /* 0x000f220008000800 */
[----:B------:R-:W-:Y:S01]  /*4cb0*/  IMAD.MOV.U32 R10, RZ, RZ, RZ ;  /* 0x000000ffff0a7224 */ /* 0x000fe200078e00ff */
[----:B------:R-:W-:Y:S01]  /*4cc0*/  MOV R8, 0x1000 ;  /* 0x0000100000087802 */ /* 0x000fe20000000f00 */
[----:B------:R-:W4:Y:S01]  /*4cd0*/  LDCU.128 UR28, c[0x0][0xb10] ;  /* 0x00016200ff1c77ac */ /* 0x000f220008000c00 */
[----:B------:R-:W1:Y:S01]  /*4ce0*/  LDCU UR32, c[0x0][0x374] ;  /* 0x00006e80ff2077ac */ /* 0x000e620008000800 */
[----:B------:R-:W1:Y:S01]  /*4cf0*/  LDCU.64 UR26, c[0x0][0x890] ;  /* 0x00011200ff1a77ac */ /* 0x000e620008000a00 */
[----:B--2---:R-:W-:Y:S01]  /*4d00*/  UISETP.NE.U32.AND UP0, UPT, UR4, URZ, UPT ;  /* 0x000000ff0400728c */ /* 0x004fe2000bf05070 */
[----:B------:R-:W2:Y:S01]  /*4d10*/  LDCU UR16, c[0x0][0xb0c] ;  /* 0x00016180ff1077ac */ /* 0x000ea20008000800 */
[----:B------:R-:W3:Y:S01]  /*4d20*/  LDCU UR38, c[0x0][0xb20] ;  /* 0x00016400ff2677ac */ /* 0x000ee20008000800 */
[----:B------:R-:W3:Y:S01]  /*4d30*/  LDCU UR4, c[0x0][0xb30] ;  /* 0x00016600ff0477ac */ /* 0x000ee20008000800 */
[----:B------:R-:W-:Y:S01]  /*4d40*/  UMOV UR17, 0x400 ;  /* 0x0000040000117882 */ /* 0x000fe20000000000 */
[----:B----4-:R-:W-:-:S02]  /*4d50*/  UIMAD.WIDE.U32 UR6, UR33, UR28, URZ ;  /* 0x0000001c210672a5 */ /* 0x010fc4000f8e00ff */
[----:B-1----:R-:W-:Y:S02]  /*4d60*/  UIMAD.WIDE.U32 UR8, UR32, UR31, URZ ;  /* 0x0000001f200872a5 */ /* 0x002fe4000f8e00ff */
[----:B------:R-:W-:Y:S02]  /*4d70*/  ULEA UR17, UR48, UR17, 0x18 ;  /* 0x0000001130117291 */ /* 0x000fe4000f8ec0ff */
[----:B------:R-:W-:Y:S02]  /*4d80*/  UISETP.NE.AND.EX UP5, UPT, UR5, URZ, UPT, UP0 ;  /* 0x000000ff0500728c */ /* 0x000fe4000bfa5300 */
[----:B------:R-:W-:Y:S02]  /*4d90*/  UISETP.NE.U32.AND UP6, UPT, UR26, URZ, UPT ;  /* 0x000000ff1a00728c */ /* 0x000fe4000bfc5070 */
[----:B------:R-:W-:Y:S02]  /*4da0*/  UIADD3 UR5, UPT, UPT, UR17, 0x1b0, URZ ;  /* 0x000001b011057890 */ /* 0x000fe4000fffe0ff */
[----:B------:R-:W-:Y:S01]  /*4db0*/  UISETP.NE.AND UP0, UPT, UR42, 0x1, UPT ;  /* 0x000000012a00788c */ /* 0x000fe2000bf05270 */
[----:B------:R-:W-:Y:S01]  /*4dc0*/  UMOV UR35, UR7 ;  /* 0x0000000700237c82 */ /* 0x000fe20008000000 */
[----:B------:R-:W-:Y:S01]  /*4dd0*/  UMOV UR34, UR9 ;  /* 0x0000000900227c82 */ /* 0x000fe20008000000 */
[----:B------:R-:W-:-:S02]  /*4de0*/  USEL UR37, URZ, 0x1, UP4 ;  /* 0x00000001ff257887 */ /* 0x000fc4000a000000 */
[----:B--2---:R-:W-:Y:S02]  /*4df0*/  UISETP.NE.AND UP0, UPT, UR16, 0x1, UPT ;  /* 0x000000011000788c */ /* 0x004fe4000bf05270 */
[----:B------:R-:W-:Y:S02]  /*4e00*/  UPLOP3.LUT UP4, UPT, UPT, UPT, UPT, 0x40, 0x4 ;  /* 0x000000000004789c */ /* 0x000fe40003f8e870 */
[----:B------:R-:W-:Y:S01]  /*4e10*/  UISETP.GE.AND UP2, UPT, UR42, 0x1, UPT ;  /* 0x000000012a00788c */ /* 0x000fe2000bf46270 */
[----:B------:R-:W1:Y:S01]  /*4e20*/  LDCU.64 UR14, c[0x0][0xb28] ;  /* 0x00016500ff0e77ac */ /* 0x000e620008000a00 */
[----:B------:R-:W-:Y:S02]  /*4e30*/  UISETP.NE.AND.EX UP6, UPT, UR27, URZ, UPT, UP6 ;  /* 0x000000ff1b00728c */ /* 0x000fe4000bfc5360 */
[----:B------:R-:W-:Y:S02]  /*4e40*/  UPRMT UR48, UR48, 0x654, UR5 ;  /* 0x0000065430307896 */ /* 0x000fe40008000005 */
[----:B------:R-:W-:-:S02]  /*4e50*/  USHF.R.U32.HI UR35, URZ, UR29, UR35 ;  /* 0x0000001dff237299 */ /* 0x000fc40008011623 */
[----:B---3--:R-:W-:Y:S02]  /*4e60*/  USHF.R.U32.HI UR34, URZ, UR38, UR34 ;  /* 0x00000026ff227299 */ /* 0x008fe40008011622 */
[----:B------:R-:W-:Y:S02]  /*4e70*/  UISETP.NE.AND UP0, UPT, UR30, 0x1, UPT ;  /* 0x000000011e00788c */ /* 0x000fe4000bf05270 */
[----:B------:R-:W-:-:S11]  /*4e80*/  UISETP.NE.AND UP3, UPT, UR4, 0x1, UPT ;  /* 0x000000010400788c */ /* 0x000fd6000bf65270 */
.L_x_106:
[C---:B------:R-:W-:Y:S02]  /*4e90*/  LEA R3, R10.reuse, UR17, 0x3 ;  /* 0x000000110a037c11 */ /* 0x040fe4000f8e18ff */
[----:B------:R-:W-:Y:S02]  /*4ea0*/  SHF.L.U32 R0, R9, 0x1f, RZ ;  /* 0x0000001f09007819 */ /* 0x000fe400000006ff */
[----:B------:R-:W-:Y:S02]  /*4eb0*/  LEA R4, R10, UR17, 0x4 ;  /* 0x000000110a047c11 */ /* 0x000fe4000f8e20ff */
[----:B--2---:R-:W2:Y:S02]  /*4ec0*/  SYNCS.PHASECHK.TRANS64.TRYWAIT P0, [R3+URZ+0x1d0], R0 ;  /* 0x0001d000030075a7 */ /* 0x004ea400080011ff */
[----:B--2---:R-:W-:Y:S05]  /*4ed0*/  @!P0 BRA `(.L_x_99) ;  /* 0x0000003400e08947 */ /* 0x004fea0003800000 */
.L_x_199:
[----:B------:R-:W3:Y:S01]  /*4ee0*/  LDS.128 R4, [R4+0x260] ;  /* 0x0002600004047984 */ /* 0x000ee20000000c00 */
[----:B------:R-:W-:Y:S01]  /*4ef0*/  UISETP.GE.AND UP0, UPT, UR42, 0x1, UPT ;  /* 0x000000012a00788c */ /* 0x000fe2000bf06270 */
[----:B------:R-:W-:Y:S01]  /*4f00*/  @!PT LDS RZ, [RZ] ;  /* 0x00000000fffff984 */ /* 0x000fe20000000800 */
[----:B------:R-:W-:Y:S01]  /*4f10*/  @!PT LDS RZ, [RZ] ;  /* 0x00000000fffff984 */ /* 0x000fe20000000800 */
[----:B------:R-:W-:Y:S01]  /*4f20*/  @!PT LDS RZ, [RZ] ;  /* 0x00000000fffff984 */ /* 0x000fe20000000800 */
[----:B------:R-:W-:Y:S01]  /*4f30*/  @!PT LDS RZ, [RZ] ;  /* 0x00000000fffff984 */ /* 0x000fe20000000800 */
[----:B------:R4:W-:Y:S06]  /*4f40*/  MEMBAR.ALL.CTA ;  /* 0x0000000000007992 */ /* 0x0009ec0000008000 */
[----:B----4-:R-:W4:Y:S01]  /*4f50*/  FENCE.VIEW.ASYNC.S ;  /* 0x00000000000073c6 */ /* 0x010f220000000000 */
[----:B---3--:R-:W-:Y:S11]  /*4f60*/  LOP3.LUT P0, RZ, R6, 0x1, RZ, 0xc0, !PT ;  /* 0x0000000106ff7812 */ /* 0x008ff6000780c0ff */
[----:B------:R-:W-:Y:S02]  /*4f70*/  @!UPT UIADD3 URZ, UPT, UPT, URZ, URZ, URZ ;  /* 0x000000fffffff290 */ /* 0x000fe4000fffe0ff */
[----:B----4-:R-:W-:Y:S01]  /*4f80*/  VOTEU.ANY UP2, P0 ;  /* 0x0000000000ff7886 */ /* 0x010fe20000040100 */
[----:B------:R-:W-:Y:S11]  /*4f90*/  PLOP3.LUT P0, PT, PT, PT, UP2, 0x80, 0x8 ;  /* 0x000000000008781c */ /* 0x000ff60003f0f028 */
[----:B------:R-:W-:Y:S02]  /*4fa0*/  @!UPT UIADD3 URZ, UPT, UPT, URZ, URZ, URZ ;  /* 0x000000fffffff290 */ /* 0x000fe4000fffe0ff */
[----:B--2---:R-:W-:Y:S02]  /*4fb0*/  @P0 SHF.R.U32.HI R0, RZ, 0x10, R5 ;  /* 0x00000010ff000819 */ /* 0x004fe40000011605 */
[----:B------:R-:W-:Y:S02]  /*4fc0*/  @P0 MOV R2, R4 ;  /* 0x0000000400020202 */ /* 0x000fe40000000f00 */
[----:B------:R-:W-:Y:S01]  /*4fd0*/  @P0 R2UR UR4, R0 ;  /* 0x00000000000402ca */ /* 0x000fe200000e0000 */
[----:B------:R-:W-:Y:S01]  /*4fe0*/  VIADD R0, R3, 0x1e0 ;  /* 0x000001e003007836 */ /* 0x000fe20000000000 */
[----:B------:R-:W-:Y:S02]  /*4ff0*/  @P0 LOP3.LUT R4, R5, 0xffff, RZ, 0xc0, !PT ;  /* 0x0000ffff05040812 */ /* 0x000fe400078ec0ff */
[----:B------:R-:W-:Y:S02]  /*5000*/  @P0 R2UR UR6, R2 ;  /* 0x00000000020602ca */ /* 0x000fe400000e0000 */
[----:B------:R-:W-:Y:S02]  /*5010*/  PRMT R0, RZ, 0x654, R0 ;  /* 0x00000654ff007816 */ /* 0x000fe40000000000 */
[----:B------:R-:W-:Y:S02]  /*5020*/  @P0 R2UR UR5, R4 ;  /* 0x00000000040502ca */ /* 0x000fe400000e0000 */
[----:B------:R2:W-:Y:S03]  /*5030*/  SYNCS.ARRIVE.TRANS64.RED.A1T0 RZ, [R0+URZ], RZ ;  /* 0x000000ff00ff79a7 */ /* 0x0005e600081004ff */
[----:B------:R-:W-:Y:S04]  /*5040*/  @UP2 UMOV UR25, UR4 ;  /* 0x0000000400192c82 */ /* 0x000fe80008000000 */
[----:B------:R-:W-:Y:S04]  /*5050*/  @UP2 UMOV UR13, UR6 ;  /* 0x00000006000d2c82 */ /* 0x000fe80008000000 */
[----:B------:R-:W-:Y:S01]  /*5060*/  @UP2 UMOV UR7, UR5 ;  /* 0x0000000500072c82 */ /* 0x000fe20008000000 */
[----:B------:R-:W-:Y:S05]  /*5070*/  BRA.U !UP0, `(.L_x_100) ;  /* 0x0000000108c07547 */ /* 0x000fea000b800000 */
[----:B------:R-:W-:Y:S02]  /*5080*/  UIMAD.WIDE.U32 UR10, UR7, UR31, URZ ;  /* 0x0000001f070a72a5 */ /* 0x000fe4000f8e00ff */
[----:B------:R-:W-:Y:S02]  /*5090*/  UP2UR UR12, UPR, URZ, 0x4 ;  /* 0x00000004ff0c7883 */ /* 0x000fe40008000000 */
[----:B------:R-:W-:Y:S02]  /*50a0*/  UISETP.NE.AND UP2, UPT, UR30, 0x1, UPT ;  /* 0x000000011e00788c */ /* 0x000fe4000bf45270 */
[----:B------:R-:W-:Y:S02]  /*50b0*/  UIMAD.WIDE.U32 UR18, UR13, UR28, URZ ;  /* 0x0000001c0d1272a5 */ /* 0x000fe4000f8e00ff */
[----:B------:R-:W-:Y:S02]  /*50c0*/  USEL UR4, UR32, UR34, !UP2 ;  /* 0x0000002220047287 */ /* 0x000fe4000d000000 */
[----:B------:R-:W-:Y:S02]  /*50d0*/  UISETP.NE.AND UP0, UPT, UR16, 0x1, UPT ;  /* 0x000000011000788c */ /* 0x000fe4000bf05270 */
[----:B------:R-:W-:Y:S02]  /*50e0*/  UP2UR UR24, UPR, URZ, 0x2 ;  /* 0x00000002ff187883 */ /* 0x000fe40008000000 */
[----:B------:R-:W-:Y:S02]  /*50f0*/  UISETP.NE.AND UP1, UPT, UR42, 0x1, UPT ;  /* 0x000000012a00788c */ /* 0x000fe4000bf25270 */
[----:B-1----:R-:W-:Y:S02]  /*5100*/  UIMAD.WIDE.U32 UR20, UR4, UR14, URZ ;  /* 0x0000000e041472a5 */ /* 0x002fe4000f8e00ff */
[----:B------:R-:W-:Y:S01]  /*5110*/  USEL UR8, UR33, UR35, !UP0 ;  /* 0x0000002321087287 */ /* 0x000fe2000c000000 */
[----:B------:R-:W-:Y:S02]  /*5120*/  UMOV UR5, UR11 ;  /* 0x0000000b00057c82 */ /* 0x000fe40008000000 */
[----:B------:R-:W-:Y:S02]  /*5130*/  USHF.R.U32.HI UR6, URZ, UR38, UR5 ;  /* 0x00000026ff067299 */ /* 0x000fe40008011605 */
[----:B------:R-:W-:Y:S02]  /*5140*/  UIMAD.WIDE.U32 UR22, UR8, UR14, URZ ;  /* 0x0000000e081672a5 */ /* 0x000fe4000f8e00ff */
[----:B------:R-:W-:Y:S02]  /*5150*/  USEL UR6, UR7, UR6, !UP2 ;  /* 0x0000000607067287 */ /* 0x000fe4000d000000 */
[----:B------:R-:W-:Y:S02]  /*5160*/  UISETP.NE.AND UP2, UPT, UR12, URZ, UPT ;  /* 0x000000ff0c00728c */ /* 0x000fe4000bf45270 */
[----:B------:R-:W-:Y:S01]  /*5170*/  UIMAD.WIDE.U32 UR10, UR6, UR14, URZ ;  /* 0x0000000e060a72a5 */ /* 0x000fe2000f8e00ff */
[----:B------:R-:W-:Y:S02]  /*5180*/  UMOV UR5, UR19 ;  /* 0x0000001300057c82 */ /* 0x000fe40008000000 */
[----:B------:R-:W-:Y:S03]  /*5190*/  USHF.R.U32.HI UR9, URZ, UR29, UR5 ;  /* 0x0000001dff097299 */ /* 0x000fe60008011605 */
[----:B------:R-:W-:Y:S02]  /*51a0*/  UMOV UR5, UR21 ;  /* 0x0000001500057c82 */ /* 0x000fe40008000000 */
[----:B------:R-:W-:Y:S03]  /*51b0*/  @UP1 USHF.R.U32.HI UR4, URZ, UR15, UR5 ;  /* 0x0000000fff041299 */ /* 0x000fe60008011605 */
[----:B------:R-:W-:Y:S01]  /*51c0*/  UMOV UR5, UR23 ;  /* 0x0000001700057c82 */ /* 0x000fe20008000000 */
[----:B------:R-:W-:Y:S02]  /*51d0*/  UIMAD UR4, UR42, UR4, URZ ;  /* 0x000000042a0472a4 */ /* 0x000fe4000f8e02ff */
[----:B------:R-:W-:Y:S02]  /*51e0*/  @UP1 USHF.R.U32.HI UR8, URZ, UR15, UR5 ;  /* 0x0000000fff081299 */ /* 0x000fe40008011605 */
[----:B------:R-:W-:Y:S02]  /*51f0*/  USEL UR5, UR13, UR9, !UP0 ;  /* 0x000000090d057287 */ /* 0x000fe4000c000000 */
[----:B------:R-:W-:Y:S02]  /*5200*/  UIMAD UR9, UR42, UR8, URZ ;  /* 0x000000082a0972a4 */ /* 0x000fe4000f8e02ff */
[----:B------:R-:W-:Y:S03]  /*5210*/  UISETP.GE.AND UP0, UPT, UR6, UR4, UPT ;  /* 0x000000040600728c */ /* 0x000fe6000bf06270 */
[----:B------:R-:W-:Y:S01]  /*5220*/  UMOV UR4, UR11 ;  /* 0x0000000b00047c82 */ /* 0x000fe20008000000 */
[----:B------:R-:W-:Y:S02]  /*5230*/  UISETP.GE.OR UP0, UPT, UR5, UR9, UP0 ;  /* 0x000000090500728c */ /* 0x000fe40008706670 */
[----:B------:R-:W-:Y:S02]  /*5240*/  USHF.R.U32.HI UR4, URZ, UR15, UR4 ;  /* 0x0000000fff047299 */ /* 0x000fe40008011604 */
[----:B------:R-:W-:Y:S02]  /*5250*/  UIMAD.WIDE.U32 UR10, UR5, UR14, URZ ;  /* 0x0000000e050a72a5 */ /* 0x000fe4000f8e00ff */
[----:B------:R-:W-:Y:S04]  /*5260*/  USEL UR12, UR6, UR4, !UP1 ;  /* 0x00000004060c7287 */ /* 0x000fe8000c800000 */
[----:B------:R-:W-:Y:S01]  /*5270*/  UIADD3 UR9, UPT, UPT, -UR12, URZ, URZ ;  /* 0x000000ff0c097290 */ /* 0x000fe2000fffe1ff */
[----:B------:R-:W-:Y:S02]  /*5280*/  @!UP0 UMOV UR4, UR11 ;  /* 0x0000000b00048c82 */ /* 0x000fe40008000000 */
[----:B------:R-:W-:Y:S02]  /*5290*/  @!UP0 USHF.R.U32.HI UR4, URZ, UR15, UR4 ;  /* 0x0000000fff048299 */ /* 0x000fe40008011604 */
[----:B------:R-:W-:Y:S02]  /*52a0*/  UIMAD UR9, UR42, UR9, UR6 ;  /* 0x000000092a0972a4 */ /* 0x000fe4000f8e0206 */
[----:B------:R-:W-:Y:S02]  /*52b0*/  @!UP0 USEL UR4, UR5, UR4, !UP1 ;  /* 0x0000000405048287 */ /* 0x000fe4000c800000 */
[----:B------:R-:W-:Y:S02]  /*52c0*/  UISETP.NE.AND UP1, UPT, UR24, URZ, UPT ;  /* 0x000000ff1800728c */ /* 0x000fe4000bf25270 */
[----:B------:R-:W-:Y:S02]  /*52d0*/  @!UP0 UIMAD UR9, UR8, UR9, UR4 ;  /* 0x00000009080982a4 */ /* 0x000fe4000f8e0204 */
[----:B------:R-:W-:Y:S02]  /*52e0*/  @!UP0 UIADD3 UR10, UPT, UPT, UR12, -UR4, URZ ;  /* 0x800000040c0a8290 */ /* 0x000fe4000fffe0ff */
[----:B------:R-:W-:Y:S02]  /*52f0*/  UIADD3 UR4, UPT, UPT, -UR5, URZ, URZ ;  /* 0x000000ff05047290 */ /* 0x000fe4000fffe1ff */
[----:B------:R-:W-:Y:S02]  /*5300*/  UIADD3 UR8, UPT, UPT, -UR6, URZ, URZ ;  /* 0x000000ff06087290 */ /* 0x000fe4000fffe1ff */
[----:B------:R-:W-:Y:S02]  /*5310*/  @!UP0 UIMAD UR6, UR10, UR42, UR5 ;  /* 0x0000002a0a0682a4 */ /* 0x000fe4000f8e0205 */
[----:B------:R-:W-:Y:S02]  /*5320*/  UIMAD UR13, UR16, UR4, UR13 ;  /* 0x00000004100d72a4 */ /* 0x000fe4000f8e020d */
[----:B------:R-:W-:Y:S01]  /*5330*/  UIMAD UR7, UR30, UR8, UR7 ;  /* 0x000000081e0772a4 */ /* 0x000fe2000f8e0207 */
[----:B------:R-:W-:Y:S02]  /*5340*/  @!UP0 UMOV UR5, UR9 ;  /* 0x0000000900058c82 */ /* 0x000fe40008000000 */
[----:B------:R-:W-:Y:S02]  /*5350*/  UIMAD UR13, UR5, UR16, UR13 ;  /* 0x00000010050d72a4 */ /* 0x000fe4000f8e020d */
[----:B------:R-:W-:Y:S11]  /*5360*/  UIMAD UR7, UR6, UR30, UR7 ;  /* 0x0000001e060772a4 */ /* 0x000ff6000f8e0207 */
[----:B------:R-:W-:Y:S01]  /*5370*/  @!UPT UIADD3 URZ, UPT, UPT, URZ, URZ, URZ ;  /* 0x000000fffffff290 */ /* 0x000fe2000fffe0ff */
.L_x_100:
[----:B------:R-:W3:Y:S01]  /*5380*/  @!UP3 LDCU.128 UR20, c[0x0][0xb10] ;  /* 0x00016200ff14b7ac */ /* 0x000ee20008000c00 */
[----:B------:R-:W-:Y:S02]  /*5390*/  ISETP.NE.U32.AND P0, PT, RZ, UR26, PT ;  /* 0x0000001aff007c0c */ /* 0x000fe4000bf05070 */
[----:B------:R-:W-:Y:S02]  /*53a0*/  SHF.L.U32 R2, R11, 0x1f, RZ ;  /* 0x0000001f0b027819 */ /* 0x000fe400000006ff */
[----:B------:R-:W-:Y:S01]  /*53b0*/  ISETP.NE.AND.EX P0, PT, RZ, UR27, PT, P0 ;  /* 0x0000001bff007c0c */ /* 0x000fe2000bf05300 */
[----:B------:R-:W4:Y:S01]  /*53c0*/  @!UP3 LDCU UR5, c[0x0][0xb0c] ;  /* 0x00016180ff05b7ac */ /* 0x000f220008000800 */
[----:B---3--:R-:W-:Y:S07]  /*53d0*/  UIMAD.WIDE.U32 UR8, UR13, UR20, URZ ;  /* 0x000000140d0872a5 */ /* 0x008fee000f8e00ff */
[----:B------:R-:W-:Y:S01]  /*53e0*/  @!UP3 UMOV UR4, UR9 ;  /* 0x000000090004bc82 */ /* 0x000fe20008000000 */
[----:B----4-:R-:W-:Y:S02]  /*53f0*/  @!UP3 UISETP.NE.AND UP0, UPT, UR5, 0x1, UPT ;  /* 0x000000010500b88c */ /* 0x010fe4000bf05270 */
[----:B------:R-:W-:Y:S02]  /*5400*/  @!UP3 USHF.R.U32.HI UR4, URZ, UR21, UR4 ;  /* 0x00000015ff04b299 */ /* 0x000fe40008011604 */
[----:B------:R-:W-:Y:S02]  /*5410*/  UIMAD.WIDE.U32 UR8, UR7, UR23, URZ ;  /* 0x00000017070872a5 */ /* 0x000fe4000f8e00ff */
[----:B------:R-:W-:Y:S02]  /*5420*/  @!UP3 USEL UR10, UR13, UR4, !UP0 ;  /* 0x000000040d0ab287 */ /* 0x000fe4000c000000 */
[----:B------:R-:W-:Y:S03]  /*5430*/  @!UP3 UISETP.NE.AND UP0, UPT, UR22, 0x1, UPT ;  /* 0x000000011600b88c */ /* 0x000fe6000bf05270 */
[----:B------:R-:W-:Y:S02]  /*5440*/  @!UP3 UMOV UR6, UR9 ;  /* 0x000000090006bc82 */ /* 0x000fe40008000000 */
[----:B------:R-:W3:Y:S02]  /*5450*/  @!UP3 LDCU UR4, c[0x0][0xb20] ;  /* 0x00016400ff04b7ac */ /* 0x000ee40008000800 */
[----:B---3--:R-:W-:Y:S04]  /*5460*/  @!UP3 USHF.R.U32.HI UR6, URZ, UR4, UR6 ;  /* 0x00000004ff06b299 */ /* 0x008fe80008011606 */
[----:B------:R-:W-:Y:S04]  /*5470*/  @!UP3 USEL UR6, UR7, UR6, !UP0 ;  /* 0x000000060706b287 */ /* 0x000fe8000c000000 */
[----:B------:R-:W-:Y:S02]  /*5480*/  @!UP3 UIADD3 UR4, UPT, UPT, -UR10, UR6, URZ ;  /* 0x000000060a04b290 */ /* 0x000fe4000fffe1ff */
[----:B------:R-:W-:Y:S02]  /*5490*/  @!UP3 UIADD3 UR6, UPT, UPT, UR10, -UR6, URZ ;  /* 0x800000060a06b290 */ /* 0x000fe4000fffe0ff */
[----:B------:R-:W-:Y:S02]  /*54a0*/  @!UP3 UIMAD UR13, UR4, UR5, UR13 ;  /* 0x00000005040db2a4 */ /* 0x000fe4000f8e020d */
[----:B------:R-:W-:Y:S01]  /*54b0*/  @!UP3 UIMAD UR7, UR6, UR22, UR7 ;  /* 0x000000160607b2a4 */ /* 0x000fe2000f8e0207 */
[----:B------:R-:W-:Y:S11]  /*54c0*/  BRA.U UP4, `(.L_x_101) ;  /* 0x0000000104107547 */ /* 0x000ff6000b800000 */
[----:B------:R-:W-:Y:S04]  /*54d0*/  MOV R3, UR37 ;  /* 0x0000002500037c02 */ /* 0x000fe80008000f00 */
[----:B------:R-:W-:Y:S04]  /*54e0*/  SHF.L.U32 R3, R3, 0x1f, RZ ;  /* 0x0000001f03037819 */ /* 0x000fe800000006ff */
[----:B------:R-:W3:Y:S02]  /*54f0*/  SYNCS.PHASECHK.TRANS64.TRYWAIT P1, [UR17+0x1c8], R3 ;  /* 0x0001c803ff0075a7 */ /* 0x000ee40008021111 */
[----:B---3--:R-:W-:Y:S05]  /*5500*/  @!P1 BRA `(.L_x_102) ;  /* 0x0000003000689947 */ /* 0x008fea0003800000 */
.L_x_101:
[----:B------:R-:W-:Y:S05]  /*5510*/  BRA.U !UP6, `(.L_x_103) ;  /* 0x000000010e387547 */ /* 0x000fea000b800000 */
[----:B------:R-:W-:Y:S01]  /*5520*/  UPLOP3.LUT UP1, UPT, UPT, UPT, UP5, 0x80, 0x8 ;  /* 0x000000000008789c */ /* 0x000fe20003f2f050 */
[----:B--2---:R-:W-:Y:S01]  /*5530*/  HFMA2 R0, -RZ, RZ, 0, 5.9604644775390625e-08 ;  /* 0x00000001ff007431 */ /* 0x004fe200000001ff */
[----:B------:R-:W2:Y:S01]  /*5540*/  LDCU.64 UR8, c[0x0][0x358] ;  /* 0x00006b00ff0877ac */ /* 0x000ea20008000a00 */
[----:B------:R-:W-:Y:S03]  /*5550*/  IMAD.MOV.U32 R79, RZ, RZ, 0x1 ;  /* 0x00000001ff4f7424 */ /* 0x000fe600078e00ff */
[----:B------:R-:W-:Y:S05]  /*5560*/  PLOP3.LUT P1, PT, PT, PT, UP1, 0x80, 0x8 ;  /* 0x000000000008781c */ /* 0x000fea0003f2f018 */
[----:B------:R-:W3:Y:S01]  /*5570*/  @UP1 LDCU.64 UR4, c[0x0][0x888] ;  /* 0x00011100ff0417ac */ /* 0x000ee20008000a00 */
[----:B------:R-:W-:Y:S07]  /*5580*/  @UP1 UIMAD UR6, UR36, UR26, URZ ;  /* 0x0000001a240612a4 */ /* 0x000fee000f8e02ff */
[----:B------:R-:W-:Y:S01]  /*5590*/  @!P1 PRMT R79, R0, 0x7610, R79 ;  /* 0x00007610004f9816 */ /* 0x000fe2000000004f */
[----:B---3--:R-:W-:Y:S06]  /*55a0*/  @UP1 UIMAD.WIDE UR4, UR6, 0x4, UR4 ;  /* 0x00000004060418a5 */ /* 0x008fec000f8e0204 */
[----:B------:R-:W-:Y:S01]  /*55b0*/  IMAD.U32 R4, RZ, RZ, UR4 ;  /* 0x00000004ff047e24 */ /* 0x000fe2000f8e00ff */
[----:B------:R-:W-:Y:S04]  /*55c0*/  MOV R5, UR5 ;  /* 0x0000000500057c02 */ /* 0x000fe80008000f00 */
[----:B------:R-:W3:Y:S01]  /*55d0*/  @!UP1 LDCU UR4, c[0x0][0x880] ;  /* 0x00011000ff0497ac */ /* 0x000ee20008000800 */
[----:B--2--5:R4:W5:Y:S02]  /*55e0*/  @P1 LDG.E R39, desc[UR8][R4.64] ;  /* 0x0000000804271981 */ /* 0x024964000c1e1900 */
[----:B---34-:R-:W-:Y:S07]  /*55f0*/  @!P1 IMAD.U32 R39, RZ, RZ, UR4 ;  /* 0x00000004ff279e24 */ /* 0x018fee000f8e00ff */
.L_x_103:
[----:B-----5:R-:W-:Y:S01]  /*5600*/  @!P0 FSETP.EQ.AND P2, PT, R39, RZ, PT ;  /* 0x000000ff2700820b */ /* 0x020fe20003f42000 */
[----:B------:R-:W-:Y:S01]  /*5610*/  @!UPT UIADD3 URZ, UPT, UPT, URZ, URZ, URZ ;  /* 0x000000fffffff290 */ /* 0x000fe2000fffe0ff */
[----:B------:R-:W-:Y:S11]  /*5620*/  @!P0 BRA `(.L_x_104) ;  /* 0x0000000000148947 */ /* 0x000ff60003800000 */
[----:B------:R-:W-:Y:S02]  /*5630*/  LOP3.LUT P0, RZ, R79, 0xff, RZ, 0xc0, !PT ;  /* 0x000000ff4fff7812 */ /* 0x000fe4000780c0ff */
[----:B------:R-:W-:Y:S04]  /*5640*/  PLOP3.LUT P2, PT, PT, PT, UP1, 0x80, 0x8 ;  /* 0x000000000008781c */ /* 0x000fe80003f4f018 */
[----:B------:R-:W-:Y:S07]  /*5650*/  PLOP3.LUT P2, PT, P2, PT, PT, 0x8, 0x80 ;  /* 0x000000000080781c */ /* 0x000fee000174e170 */
[----:B------:R-:W-:Y:S11]  /*5660*/  @P0 FSETP.EQ.AND P2, PT, R39, RZ, PT ;  /* 0x000000ff2700020b */ /* 0x000ff60003f42000 */
[----:B------:R-:W-:Y:S02]  /*5670*/  @!UPT UIADD3 URZ, UPT, UPT, URZ, URZ, URZ ;  /* 0x000000fffffff290 */ /* 0x000fe4000fffe0ff */
.L_x_104:
[----:B------:R-:W3:Y:S01]  /*5680*/  SYNCS.PHASECHK.TRANS64.TRYWAIT P0, [UR17+0x1b8], R2 ;  /* 0x0001b802ff0075a7 */ /* 0x000ee20008001111 */
[----:B------:R-:W-:Y:S02]  /*5690*/  ELECT P1, URZ, PT ;  /* 0x0000000000ff782f */ /* 0x000fe40003820000 */
[----:B------:R-:W-:Y:S01]  /*56a0*/  IADD3 R10, PT, PT, R10, 0x1, RZ ;  /* 0x000000010a0a7810 */ /* 0x000fe20007ffe0ff */
[----:B---3--:R-:W-:Y:S10]  /*56b0*/  @!P0 BRA `(.L_x_105) ;  /* 0x0000003000148947 */ /* 0x008ff40003800000 */
.L_x_202:
[----:B------:R-:W-:Y:S01]  /*56c0*/  PLOP3.LUT P1, PT, P2, P1, PT, 0xf2, 0x2f ;  /* 0x00000000002f781c */ /* 0x000fe20001723e72 */
[----:B------:R-:W-:Y:S01]  /*56d0*/  UMOV UR18, 0x0 ;  /* 0x0000000000127882 */ /* 0x000fe20000000000 */
[----:B------:R-:W-:Y:S01]  /*56e0*/  UMOV UR19, 0x10000000 ;  /* 0x1000000000137882 */ /* 0x000fe20000000000 */
[----:B------:R-:W-:Y:S01]  /*56f0*/  UMOV UR12, UR36 ;  /* 0x00000024000c7c82 */ /* 0x000fe20008000000 */
[----:B------:R-:W-:Y:S01]  /*5700*/  LOP3.LUT R11, R11, 0x1, RZ, 0x3c, !PT ;  /* 0x000000010b0b7812 */ /* 0x000fe200078e3cff */
[----:B------:R-:W-:Y:S01]  /*5710*/  UMOV UR36, UR25 ;  /* 0x0000001900247c82 */ /* 0x000fe20008000000 */
[----:B------:R-:W-:Y:S07]  /*5720*/  UPLOP3.LUT UP4, UPT, UPT, UPT, UPT, 0x80, 0x8 ;  /* 0x000000000008789c */ /* 0x000fee0003f8f070 */
[----:B--2---:R-:W-:Y:S01]  /*5730*/  @!P1 IADD3 R2, P0, PT, R12, 0x580, RZ ;  /* 0x000005800c029810 */ /* 0x004fe20007f1e0ff */
[----:B------:R-:W-:Y:S03]  /*5740*/  VOTEU.ALL UP0, P1 ;  /* 0x0000000000ff7886 */ /* 0x000fe60000800000 */
[----:B------:R-:W-:Y:S01]  /*5750*/  @!P1 R2UR UR5, R2 ;  /* 0x00000000020592ca */ /* 0x000fe200000e0000 */
[----:B------:R-:W-:Y:S01]  /*5760*/  @!P1 IMAD.X R0, RZ, RZ, R13, P0 ;  /* 0x000000ffff009224 */ /* 0x000fe200000e060d */
[----:B------:R-:W-:Y:S01]  /*5770*/  @!UP0 USHF.L.U32 UR10, UR45, 0x6, URZ ;  /* 0x000000062d0a8899 */ /* 0x000fe200080006ff */
[----:B------:R-:W-:Y:S01]  /*5780*/  ISETP.NE.AND P0, PT, R10, 0x2, PT ;  /* 0x000000020a00780c */ /* 0x000fe20003f05270 */
[----:B------:R-:W-:Y:S02]  /*5790*/  @!UP0 USHF.L.U32 UR11, UR46, 0x6, URZ ;  /* 0x000000062e0b8899 */ /* 0x000fe400080006ff */
[----:B------:R-:W-:Y:S01]  /*57a0*/  @!P1 R2UR UR4, R0 ;  /* 0x00000000000492ca */ /* 0x000fe200000e0000 */
[----:B------:R-:W-:Y:S01]  /*57b0*/  @!UP0 UIADD3 UR8, UPT, UPT, UR17, 0x400, URZ ;  /* 0x0000040011088890 */ /* 0x000fe2000fffe0ff */
[----:B------:R-:W-:Y:S01]  /*57c0*/  SEL R0, RZ, 0x1, P0 ;  /* 0x00000001ff007807 */ /* 0x000fe20000000000 */
[----:B------:R-:W-:Y:S01]  /*57d0*/  @!UP0 UIADD3 UR9, UPT, UPT, UR17, 0x1b0, URZ ;  /* 0x000001b011098890 */ /* 0x000fe2000fffe0ff */
[----:B------:R-:W-:Y:S01]  /*57e0*/  SEL R10, R10, RZ, P0 ;  /* 0x000000ff0a0a7207 */ /* 0x000fe20000000000 */
[----:B------:R-:W-:Y:S01]  /*57f0*/  VOTEU.ALL UP0, P1 ;  /* 0x0000000000ff7886 */ /* 0x000fe20000800000 */
[----:B------:R-:W-:Y:S01]  /*5800*/  LOP3.LUT R9, R9, R0, RZ, 0x3c, !PT ;  /* 0x0000000009097212 */ /* 0x000fe200078e3cff */
[----:B------:R-:W-:Y:S01]  /*5810*/  IMAD.U32 R2, RZ, RZ, UR5 ;  /* 0x00000005ff027e24 */ /* 0x000fe2000f8e00ff */
[----:B------:R-:W-:Y:S02]  /*5820*/  UIADD3 UR45, UPT, UPT, UR7, UR57, URZ ;  /* 0x00000039072d7290 */ /* 0x000fe4000fffe0ff */
[----:B------:R-:W-:Y:S03]  /*5830*/  UIADD3 UR46, UPT, UPT, UR13, UR60, URZ ;  /* 0x0000003c0d2e7290 */ /* 0x000fe6000fffe0ff */
[----:B------:R-:W-:Y:S01]  /*5840*/  IMAD.U32 R3, RZ, RZ, UR4 ;  /* 0x00000004ff037e24 */ /* 0x000fe2000f8e00ff */
[----:B------:R-:W-:Y:S04]  /*5850*/  @!P1 R2UR UR4, R2 ;  /* 0x00000000020492ca */ /* 0x000fe800000e0000 */
[----:B------:R-:W-:Y:S11]  /*5860*/  @!P1 R2UR UR5, R3 ;  /* 0x00000000030592ca */ /* 0x000ff600000e0000 */
[----:B------:R-:W-:Y:S02]  /*5870*/  @!UPT UIADD3 URZ, UPT, UPT, URZ, URZ, URZ ;  /* 0x000000fffffff290 */ /* 0x000fe4000fffe0ff */
[----:B------:R2:W-:Y:S01]  /*5880*/  @!UP0 UTMALDG.3D [UR8], [UR4], desc[UR18] ;  /* 0x00001208040085b4 */ /* 0x0005e20008011000 */
[----:B------:R2:W-:Y:S01]  /*5890*/  @!P1 SYNCS.ARRIVE.TRANS64.RED.A0TR RZ, [UR17+0x1b0], R8 ;  /* 0x0001b008ffff99a7 */ /* 0x0005e20008300411 */
[----:B------:R-:W-:Y:S01]  /*58a0*/  SYNCS.ARRIVE.TRANS64.RED.A1T0 RZ, [UR48], RZ ;  /* 0x000000ffffff79a7 */ /* 0x000fe20008100430 */
[----:B------:R-:W-:Y:S05]  /*58b0*/  BRA.U UP2, `(.L_x_106) ;  /* 0xfffffff502747547 */ /* 0x000fea000b83ffff */
[----:B------:R-:W-:Y:S07]  /*58c0*/  MOV R0, UR17 ;  /* 0x0000001100007c02 */ /* 0x000fee0008000f00 */
.L_x_107:
[----:B---3--:R-:W-:-:S04]  /*58d0*/  SHF.L.U32 R2, R11, 0x1f, RZ ;  /* 0x0000001f0b027819 */ /* 0x008fc800000006ff */
[----:B------:R3:W4:Y:S03]  /*58e0*/  SYNCS.PHASECHK.TRANS64.TRYWAIT P0, [R0+URZ+0x1b8], R2 ;  /* 0x0001b802000075a7 */ /* 0x00072600080011ff */
[----:B----4-:R-:W-:Y:S05]  /*58f0*/  @!P0 NANOSLEEP.SYNCS 0x989680 ;  /* 0x009896800000895d */ /* 0x010fea0003900000 */
[----:B------:R-:W4:Y:S02]  /*5900*/  @!P0 SYNCS.PHASECHK.TRANS64 P0, [R0+URZ+0x1b8], R2 ;  /* 0x0001b802000085a7 */ /* 0x000f2400080010ff */
[----:B-12-4-:R-:W-:Y:S05]  /*5910*/  @P0 EXIT ;  /* 0x000000000000094d */ /* 0x016fea0003800000 */
[----:B------:R-:W-:Y:S05]  /*5920*/  BRA `(.L_x_107) ;  /* 0xfffffffc00e87947 */ /* 0x000fea000383ffff */
.L_x_98:
[----:B------:R-:W-:-:S06]  /*5930*/  UISETP.GE.AND UP0, UPT, UR18, 0x4, UPT ;  /* 0x000000041200788c */ /* 0x000fcc000bf06270 */
[----:B------:R-:W-:-:S13]  /*5940*/  PLOP3.LUT P0, PT, PT, PT, UP0, 0x80, 0x8 ;  /* 0x000000000008781c */ /* 0x000fda0003f0f008 */
[----:B-1----:R-:W-:Y:S05]  /*5950*/  @!P0 EXIT ;  /* 0x000000000000894d */ /* 0x002fea0003800000 */
[----:B------:R-:W-:Y:S01]  /*5960*/  BAR.SYNC.DEFER_BLOCKING 0x6, 0xa0 ;  /* 0x0182800000007b1d */ /* 0x000fe20000010000 */
[C---:B------:R-:W-:Y:S02]  /*5970*/  IMAD.SHL.U32 R7, R76.reuse, 0x40, RZ ;  /* 0x000000404c077824 */ /* 0x040fe400078e00ff */
[----:B------:R-:W-:Y:S02]  /*5980*/  HFMA2 R81, -RZ, RZ, 0, 0 ;  /* 0x00000000ff517431 */ /* 0x000fe400000001ff */
[C---:B------:R-:W-:Y:S01]  /*5990*/  IMAD.SHL.U32 R4, R76.reuse, 0x20, RZ ;  /* 0x000000204c047824 */ /* 0x040fe200078e00ff */
[----:B------:R-:W-:Y:S01]  /*59a0*/  CS2R R82, SRZ ;  /* 0x0000000000527805 */ /* 0x000fe2000001ff00 */
[----:B------:R-:W-:Y:S01]  /*59b0*/  IMAD.SHL.U32 R6, R76, 0x2, RZ ;  /* 0x000000024c067824 */ /* 0x000fe200078e00ff */
[----:B------:R-:W-:Y:S01]  /*59c0*/  UMOV UR44, 0x400 ;  /* 0x00000400002c7882 */ /* 0x000fe20000000000 */
[----:B------:R-:W-:Y:S01]  /*59d0*/  LOP3.LUT R5, R7, 0x180, RZ, 0xc0, !PT ;  /* 0x0000018007057812 */ /* 0x000fe200078ec0ff */
[----:B------:R-:W-:Y:S01]  /*59e0*/  ULEA UR44, UR48, UR44, 0x18 ;  /* 0x0000002c302c7291 */ /* 0x000fe2000f8ec0ff */
[----:B------:R-:W-:Y:S01]  /*59f0*/  LOP3.LUT R4, R4, 0xc00, RZ, 0xc0, !PT ;  /* 0x00000c0004047812 */ /* 0x000fe200078ec0ff */
[----:B------:R-:W1:Y:S01]  /*5a00*/  LDC.64 R72, c[0x0][0x888] ;  /* 0x00022200ff487b82 */ /* 0x000e620000000a00 */
[----:B------:R-:W-:Y:S01]  /*5a10*/  LOP3.LUT R6, R5, 0x20, R6, 0xf8, !PT ;  /* 0x0000002005067812 */ /* 0x000fe200078ef806 */
[----:B------:R-:W-:Y:S01]  /*5a20*/  IMAD.SHL.U32 R5, R76, 0x8, RZ ;  /* 0x000000084c057824 */ /* 0x000fe200078e00ff */
[----:B------:R-:W-:Y:S01]  /*5a30*/  LOP3.LUT R4, R4, 0x40, R7, 0xf8, !PT ;  /* 0x0000004004047812 */ /* 0x000fe200078ef807 */
[----:B------:R-:W-:Y:S01]  /*5a40*/  IMAD.U32 R37, R76, 0x10000, RZ ;  /* 0x000100004c257824 */ /* 0x000fe200078e00ff */
[----:B------:R-:W-:Y:S01]  /*5a50*/  UIADD3 UR4, UPT, UPT, UR44, 0x1400, URZ ;  /* 0x000014002c047890 */ /* 0x000fe2000fffe0ff */
[----:B------:R-:W-:Y:S01]  /*5a60*/  IMAD.MOV.U32 R36, RZ, RZ, RZ ;  /* 0x000000ffff247224 */ /* 0x000fe200078e00ff */
[----:B------:R-:W-:Y:S01]  /*5a70*/  LOP3.LUT R5, R6, 0x30, R5, 0x78, !PT ;  /* 0x0000003006057812 */ /* 0x000fe200078e7805 */
[----:B------:R-:W2:Y:S01]  /*5a80*/  LDC.64 R74, c[0x0][0x890] ;  /* 0x00022400ff4a7b82 */ /* 0x000ea20000000a00 */
[----:B------:R-:W-:Y:S01]  /*5a90*/  LOP3.LUT R4, R4, 0x200, R7, 0xf8, !PT ;  /* 0x0000020004047812 */ /* 0x000fe200078ef807 */
[----:B------:R-:W-:Y:S01]  /*5aa0*/  IMAD.MOV.U32 R84, RZ, RZ, RZ ;  /* 0x000000ffff547224 */ /* 0x000fe200078e00ff */
[----:B------:R-:W-:Y:S01]  /*5ab0*/  LOP3.LUT R37, R37, 0x600000, RZ, 0xc0, !PT ;  /* 0x0060000025257812 */ /* 0x000fe200078ec0ff */
[----:B------:R-:W-:Y:S01]  /*5ac0*/  IMAD.U32 R85, RZ, RZ, UR4 ;  /* 0x00000004ff557e24 */ /* 0x000fe2000f8e00ff */
[----:B------:R-:W-:Y:S01]  /*5ad0*/  LOP3.LUT R78, R4, R5, RZ, 0xfc, !PT ;  /* 0x00000005044e7212 */ /* 0x000fe200078efcff */
[----:B------:R-:W3:Y:S01]  /*5ae0*/  LDS R0, [UR44+0x280] ;  /* 0x0002802cff007984 */ /* 0x000ee20008000800 */
[----:B------:R-:W-:Y:S01]  /*5af0*/  IMAD.SHL.U32 R4, R76, 0x10, RZ ;  /* 0x000000104c047824 */ /* 0x000fe200078e00ff */
[----:B------:R-:W4:Y:S01]  /*5b00*/  LDC.64 R70, c[0x0][0x8b0] ;  /* 0x00022c00ff467b82 */ /* 0x000f220000000a00 */
[----:B------:R-:W-:Y:S01]  /*5b10*/  IADD3 R77, PT, PT, R78, UR44, RZ ;  /* 0x0000002c4e4d7c10 */ /* 0x000fe2000fffe0ff */
[----:B------:R-:W1:Y:S02]  /*5b20*/  LDCU UR50, c[0x0][0x370] ;  /* 0x00006e00ff3277ac */ /* 0x000e640008000800 */
[----:B------:R-:W-:Y:S01]  /*5b30*/  LOP3.LUT R4, R4, 0x20, RZ, 0xc0, !PT ;  /* 0x0000002004047812 */ /* 0x000fe200078ec0ff */
[----:B------:R-:W1:Y:S03]  /*5b40*/  LDCU.64 UR62, c[0x0][0x348] ;  /* 0x00006900ff3e77ac */ /* 0x000e660008000a00 */
[----:B------:R-:W1:Y:S01]  /*5b50*/  LDC.64 R68, c[0x0][0x8a8] ;  /* 0x00022a00ff447b82 */ /* 0x000e620000000a00 */
[----:B------:R-:W-:Y:S01]  /*5b60*/  IADD3 R77, PT, PT, -R4, 0x400, R77 ;  /* 0x00000400044d7810 */ /* 0x000fe20007ffe14d */
[----:B------:R-:W1:Y:S01]  /*5b70*/  LDCU UR43, c[0x0][0xb0c] ;  /* 0x00016180ff2b77ac */ /* 0x000e620008000800 */
[----:B------:R-:W1:Y:S01]  /*5b80*/  LDCU UR39, c[0x0][0xb30] ;  /* 0x00016600ff2777ac */ /* 0x000e620008000800 */
[----:B------:R-:W1:Y:S01]  /*5b90*/  LDCU.64 UR58, c[0x0][0x888] ;  /* 0x00011100ff3a77ac */ /* 0x000e620008000a00 */
[----:B------:R-:W1:Y:S01]  /*5ba0*/  LDCU.64 UR40, c[0x0][0xb28] ;  /* 0x00016500ff2877ac */ /* 0x000e620008000a00 */
[----:B------:R-:W1:Y:S01]  /*5bb0*/  LDCU.128 UR52, c[0x0][0xb10] ;  /* 0x00016200ff3477ac */ /* 0x000e620008000c00 */
[----:B------:R-:W1:Y:S01]  /*5bc0*/  LDCU UR49, c[0x0][0x374] ;  /* 0x00006e80ff3177ac */ /* 0x000e620008000800 */
[----:B------:R-:W-:Y:S01]  /*5bd0*/  UIADD3 UR56, UPT, UPT, UR44, 0x400, URZ ;  /* 0x000004002c387890 */ /* 0x000fe2000fffe0ff */
[----:B---3--:R-:W-:-:S11]  /*5be0*/  IMAD.IADD R37, R0, 0x1, R37 ;  /* 0x0000000100257824 */ /* 0x008fd600078e0225 */
.L_x_125:
[----:B------:R-:W-:Y:S02]  /*5bf0*/  LEA R3, R81, UR44, 0x3 ;  /* 0x0000002c51037c11 */ /* 0x000fe4000f8e18ff */
[----:B------:R-:W-:Y:S02]  /*5c00*/  SHF.L.U32 R0, R83, 0x1f, RZ ;  /* 0x0000001f53007819 */ /* 0x000fe400000006ff */
[----:B-1----:R-:W-:Y:S02]  /*5c10*/  LEA R4, R81, UR44, 0x4 ;  /* 0x0000002c51047c11 */ /* 0x002fe4000f8e20ff */
[----:B------:R-:W3:Y:S02]  /*5c20*/  SYNCS.PHASECHK.TRANS64.TRYWAIT P0, [R3+URZ+0x1d0], R0 ;  /* 0x0001d000030075a7 */ /* 0x000ee400080011ff */
[----:B--23--:R-:W-:Y:S05]  /*5c30*/  @!P0 BRA `(.L_x_108) ;  /* 0x0000002800cc8947 */ /* 0x00cfea0003800000 */
.L_x_203:
[----:B------:R-:W1:Y:S01]  /*5c40*/  LDS.128 R4, [R4+0x260] ;  /* 0x0002600004047984 */ /* 0x000e620000000c00 */
[----:B------:R-:W-:Y:S01]  /*5c50*/  UISETP.GE.AND UP0, UPT, UR42, 0x1, UPT ;  /* 0x000000012a00788c */ /* 0x000fe2000bf06270 */
[----:B------:R-:W-:Y:S01]  /*5c60*/  @!PT LDS RZ, [RZ] ;  /* 0x00000000fffff984 */ /* 0x000fe20000000800 */
[----:B------:R-:W-:Y:S01]  /*5c70*/  @!PT LDS RZ, [RZ] ;  /* 0x00000000fffff984 */ /* 0x000fe20000000800 */
[----:B------:R-:W-:Y:S01]  /*5c80*/  @!PT LDS RZ, [RZ] ;  /* 0x00000000fffff984 */ /* 0x000fe20000000800 */
[----:B------:R-:W-:Y:S01]  /*5c90*/  @!PT LDS RZ, [RZ] ;  /* 0x00000000fffff984 */ /* 0x000fe20000000800 */
[----:B------:R2:W-:Y:S06]  /*5ca0*/  MEMBAR.ALL.CTA ;  /* 0x0000000000007992 */ /* 0x0005ec0000008000 */
[----:B--2---:R-:W2:Y:S01]  /*5cb0*/  FENCE.VIEW.ASYNC.S ;  /* 0x00000000000073c6 */ /* 0x004ea20000000000 */
[----:B-1----:R-:W-:Y:S11]  /*5cc0*/  LOP3.LUT P0, RZ, R6, 0x1, RZ, 0xc0, !PT ;  /* 0x0000000106ff7812 */ /* 0x002ff6000780c0ff */
[----:B------:R-:W-:Y:S02]  /*5cd0*/  @!UPT UIADD3 URZ, UPT, UPT, URZ, URZ, URZ ;  /* 0x000000fffffff290 */ /* 0x000fe4000fffe0ff */
[----:B--2---:R-:W-:Y:S01]  /*5ce0*/  VOTEU.ANY UP1, P0 ;  /* 0x0000000000ff7886 */ /* 0x004fe20000020100 */
[----:B------:R-:W-:Y:S01]  /*5cf0*/  PLOP3.LUT P0, PT, PT, PT, UP1, 0x80, 0x8 ;  /* 0x000000000008781c */ /* 0x000fe20003f0f018 */
[----:B------:R-:W-:Y:S11]  /*5d00*/  UP2UR UR47, UPR, URZ, 0x2 ;  /* 0x00000002ff2f7883 */ /* 0x000ff60008000000 */
[----:B------:R-:W-:Y:S01]  /*5d10*/  @!UPT UIADD3 URZ, UPT, UPT, URZ, URZ, URZ ;  /* 0x000000fffffff290 */ /* 0x000fe2000fffe0ff */
[----:B---3--:R-:W-:Y:S02]  /*5d20*/  @P0 SHF.R.U32.HI R0, RZ, 0x10, R5 ;  /* 0x00000010ff000819 */ /* 0x008fe40000011605 */
        /* <DEDUP_REMOVED lines=12> */
[----:B------:R-:W2:Y:S01]  /*5df0*/  LDCU UR12, c[0x0][0xb20] ;  /* 0x00016400ff0c77ac */ /* 0x000ea20008000800 */
[----:B------:R-:W-:Y:S02]  /*5e00*/  UIMAD.WIDE.U32 UR4, UR49, UR55, URZ ;  /* 0x00000037310472a5 */ /* 0x000fe4000f8e00ff */
[----:B------:R-:W-:Y:S02]  /*5e10*/  UIMAD.WIDE.U32 UR6, UR50, UR52, URZ ;  /* 0x00000034320672a5 */ /* 0x000fe4000f8e00ff */
[----:B------:R-:W-:Y:S02]  /*5e20*/  UISETP.NE.AND UP0, UPT, UR54, 0x1, UPT ;  /* 0x000000013600788c */ /* 0x000fe4000bf05270 */
[----:B------:R-:W-:Y:S02]  /*5e30*/  UIMAD.WIDE.U32 UR8, UR37, UR55, URZ ;  /* 0x00000037250872a5 */ /* 0x000fe4000f8e00ff */
[----:B------:R-:W-:Y:S02]  /*5e40*/  UIMAD.WIDE.U32 UR10, UR38, UR52, URZ ;  /* 0x00000034260a72a5 */ /* 0x000fe4000f8e00ff */
[----:B------:R-:W-:Y:S02]  /*5e50*/  UISETP.NE.AND UP1, UPT, UR43, 0x1, UPT ;  /* 0x000000012b00788c */ /* 0x000fe4000bf25270 */
[----:B------:R-:W-:Y:S01]  /*5e60*/  UISETP.NE.AND UP2, UPT, UR42, 0x1, UPT ;  /* 0x000000012a00788c */ /* 0x000fe2000bf45270 */
[----:B------:R-:W-:Y:S02]  /*5e70*/  UMOV UR4, UR5 ;  /* 0x0000000500047c82 */ /* 0x000fe40008000000 */
[----:B--2---:R-:W-:Y:S03]  /*5e80*/  USHF.R.U32.HI UR5, URZ, UR12, UR4 ;  /* 0x0000000cff057299 */ /* 0x004fe60008011604 */
[----:B------:R-:W-:Y:S02]  /*5e90*/  UMOV UR4, UR7 ;  /* 0x0000000700047c82 */ /* 0x000fe40008000000 */
[----:B------:R-:W-:Y:S02]  /*5ea0*/  USHF.R.U32.HI UR7, URZ, UR53, UR4 ;  /* 0x00000035ff077299 */ /* 0x000fe40008011604 */
[----:B------:R-:W-:Y:S02]  /*5eb0*/  USEL UR4, UR49, UR5, !UP0 ;  /* 0x0000000531047287 */ /* 0x000fe4000c000000 */
[----:B------:R-:W-:Y:S01]  /*5ec0*/  USEL UR7, UR50, UR7, !UP1 ;  /* 0x0000000732077287 */ /* 0x000fe2000c800000 */
[----:B------:R-:W-:Y:S01]  /*5ed0*/  UMOV UR5, UR9 ;  /* 0x0000000900057c82 */ /* 0x000fe20008000000 */
[----:B------:R-:W-:Y:S02]  /*5ee0*/  UIMAD.WIDE.U32 UR8, UR4, UR40, URZ ;  /* 0x00000028040872a5 */ /* 0x000fe4000f8e00ff */
[----:B------:R-:W-:Y:S03]  /*5ef0*/  USHF.R.U32.HI UR6, URZ, UR12, UR5 ;  /* 0x0000000cff067299 */ /* 0x000fe60008011605 */
[----:B------:R-:W-:Y:S01]  /*5f00*/  UMOV UR5, UR11 ;  /* 0x0000000b00057c82 */ /* 0x000fe20008000000 */
[----:B------:R-:W-:Y:S02]  /*5f10*/  UIMAD.WIDE.U32 UR10, UR7, UR40, URZ ;  /* 0x00000028070a72a5 */ /* 0x000fe4000f8e00ff */
[----:B------:R-:W-:Y:S02]  /*5f20*/  USHF.R.U32.HI UR12, URZ, UR53, UR5 ;  /* 0x00000035ff0c7299 */ /* 0x000fe40008011605 */
[----:B------:R-:W-:Y:S01]  /*5f30*/  USEL UR6, UR37, UR6, !UP0 ;  /* 0x0000000625067287 */ /* 0x000fe2000c000000 */
[----:B------:R-:W-:Y:S02]  /*5f40*/  UMOV UR5, UR9 ;  /* 0x0000000900057c82 */ /* 0x000fe40008000000 */
[----:B------:R-:W-:Y:S01]  /*5f50*/  UMOV UR10, UR11 ;  /* 0x0000000b000a7c82 */ /* 0x000fe20008000000 */
[----:B------:R-:W-:Y:S02]  /*5f60*/  @UP2 USHF.R.U32.HI UR4, URZ, UR41, UR5 ;  /* 0x00000029ff042299 */ /* 0x000fe40008011605 */
[----:B------:R-:W-:Y:S02]  /*5f70*/  @UP2 USHF.R.U32.HI UR7, URZ, UR41, UR10 ;  /* 0x00000029ff072299 */ /* 0x000fe4000801160a */
[----:B------:R-:W-:Y:S02]  /*5f80*/  UIMAD UR4, UR42, UR4, URZ ;  /* 0x000000042a0472a4 */ /* 0x000fe4000f8e02ff */
[----:B------:R-:W-:Y:S02]  /*5f90*/  UIMAD.WIDE.U32 UR10, UR6, UR40, URZ ;  /* 0x00000028060a72a5 */ /* 0x000fe4000f8e00ff */
[----:B------:R-:W-:Y:S02]  /*5fa0*/  USEL UR5, UR38, UR12, !UP1 ;  /* 0x0000000c26057287 */ /* 0x000fe4000c800000 */
[----:B------:R-:W-:Y:S02]  /*5fb0*/  UIMAD UR8, UR42, UR7, URZ ;  /* 0x000000072a0872a4 */ /* 0x000fe4000f8e02ff */
[----:B------:R-:W-:Y:S03]  /*5fc0*/  UISETP.GE.AND UP0, UPT, UR6, UR4, UPT ;  /* 0x000000040600728c */ /* 0x000fe6000bf06270 */
[----:B------:R-:W-:Y:S01]  /*5fd0*/  UMOV UR4, UR11 ;  /* 0x0000000b00047c82 */ /* 0x000fe20008000000 */
[----:B------:R-:W-:Y:S02]  /*5fe0*/  UISETP.GE.OR UP0, UPT, UR5, UR8, UP0 ;  /* 0x000000080500728c */ /* 0x000fe40008706670 */
[----:B------:R-:W-:Y:S02]  /*5ff0*/  USHF.R.U32.HI UR4, URZ, UR41, UR4 ;  /* 0x00000029ff047299 */ /* 0x000fe40008011604 */
[----:B------:R-:W-:Y:S02]  /*6000*/  UIMAD.WIDE.U32 UR8, UR5, UR40, URZ ;  /* 0x00000028050872a5 */ /* 0x000fe4000f8e00ff */
[----:B------:R-:W-:Y:S02]  /*6010*/  USEL UR11, UR6, UR4, !UP2 ;  /* 0x00000004060b7287 */ /* 0x000fe4000d000000 */
[----:B------:R-:W-:Y:S02]  /*6020*/  UIADD3 UR8, UPT, UPT, -UR5, URZ, URZ ;  /* 0x000000ff05087290 */ /* 0x000fe4000fffe1ff */
[----:B------:R-:W-:Y:S01]  /*6030*/  UIADD3 UR10, UPT, UPT, -UR11, URZ, URZ ;  /* 0x000000ff0b0a7290 */ /* 0x000fe2000fffe1ff */
[----:B------:R-:W-:Y:S01]  /*6040*/  @!UP0 UMOV UR4, UR9 ;  /* 0x0000000900048c82 */ /* 0x000fe20008000000 */
[----:B------:R-:W-:Y:S02]  /*6050*/  UIADD3 UR9, UPT, UPT, -UR6, URZ, URZ ;  /* 0x000000ff06097290 */ /* 0x000fe4000fffe1ff */
[----:B------:R-:W-:Y:S02]  /*6060*/  @!UP0 USHF.R.U32.HI UR4, URZ, UR41, UR4 ;  /* 0x00000029ff048299 */ /* 0x000fe40008011604 */
[----:B------:R-:W-:Y:S02]  /*6070*/  UIMAD UR10, UR42, UR10, UR6 ;  /* 0x0000000a2a0a72a4 */ /* 0x000fe4000f8e0206 */
[----:B------:R-:W-:Y:S04]  /*6080*/  @!UP0 USEL UR4, UR5, UR4, !UP2 ;  /* 0x0000000405048287 */ /* 0x000fe8000d000000 */
[----:B------:R-:W-:Y:S02]  /*6090*/  @!UP0 UIMAD UR10, UR7, UR10, UR4 ;  /* 0x0000000a070a82a4 */ /* 0x000fe4000f8e0204 */
[----:B------:R-:W-:Y:S02]  /*60a0*/  @!UP0 UIADD3 UR11, UPT, UPT, UR11, -UR4, URZ ;  /* 0x800000040b0b8290 */ /* 0x000fe4000fffe0ff */
[----:B------:R-:W-:Y:S02]  /*60b0*/  UIMAD UR7, UR43, UR8, UR38 ;  /* 0x000000082b0772a4 */ /* 0x000fe4000f8e0226 */
[----:B------:R-:W-:Y:S02]  /*60c0*/  @!UP0 UIMAD UR6, UR11, UR42, UR5 ;  /* 0x0000002a0b0682a4 */ /* 0x000fe4000f8e0205 */
[----:B------:R-:W-:Y:S01]  /*60d0*/  UIMAD UR4, UR54, UR9, UR37 ;  /* 0x00000009360472a4 */ /* 0x000fe2000f8e0225 */
[----:B------:R-:W-:Y:S02]  /*60e0*/  @!UP0 UMOV UR5, UR10 ;  /* 0x0000000a00058c82 */ /* 0x000fe40008000000 */
[----:B------:R-:W-:Y:S02]  /*60f0*/  UIMAD UR38, UR5, UR43, UR7 ;  /* 0x0000002b052672a4 */ /* 0x000fe4000f8e0207 */
[----:B------:R-:W-:Y:S11]  /*6100*/  UIMAD UR37, UR6, UR54, UR4 ;  /* 0x00000036062572a4 */ /* 0x000ff6000f8e0204 */
[----:B------:R-:W-:Y:S01]  /*6110*/  @!UPT UIADD3 URZ, UPT, UPT, URZ, URZ, URZ ;  /* 0x000000fffffff290 */ /* 0x000fe2000fffe0ff */
.L_x_109:
[----:B------:R-:W-:Y:S01]  /*6120*/  UISETP.NE.AND UP0, UPT, UR39, 0x1, UPT ;  /* 0x000000012700788c */ /* 0x000fe2000bf05270 */
[----:B------:R-:W-:Y:S10]  /*6130*/  IADD3 R81, PT, PT, R81, 0x1, RZ ;  /* 0x0000000151517810 */ /* 0x000ff40007ffe0ff */
[----:B------:R-:W2:Y:S01]  /*6140*/  @!UP0 LDCU.128 UR12, c[0x0][0xb10] ;  /* 0x00016200ff0c87ac */ /* 0x000ea20008000c00 */
[----:B------:R-:W3:Y:S01]  /*6150*/  @!UP0 LDCU UR5, c[0x0][0xb0c] ;  /* 0x00016180ff0587ac */ /* 0x000ee20008000800 */
[----:B------:R-:W4:Y:S01]  /*6160*/  @!UP0 LDCU UR10, c[0x0][0xb20] ;  /* 0x00016400ff0a87ac */ /* 0x000f220008000800 */
[----:B--2---:R-:W-:Y:S02]  /*6170*/  UIMAD.WIDE.U32 UR8, UR38, UR12, URZ ;  /* 0x0000000c260872a5 */ /* 0x004fe4000f8e00ff */
[----:B------:R-:W-:Y:S02]  /*6180*/  UIMAD.WIDE.U32 UR6, UR37, UR15, URZ ;  /* 0x0000000f250672a5 */ /* 0x000fe4000f8e00ff */
[----:B------:R-:W-:Y:S03]  /*6190*/  @!UP0 UISETP.NE.AND UP1, UPT, UR14, 0x1, UPT ;  /* 0x000000010e00888c */ /* 0x000fe6000bf25270 */
[----:B------:R-:W-:Y:S01]  /*61a0*/  @!UP0 UMOV UR4, UR9 ;  /* 0x0000000900048c82 */ /* 0x000fe20008000000 */
[----:B---3--:R-:W-:Y:S02]  /*61b0*/  @!UP0 UISETP.NE.AND UP2, UPT, UR5, 0x1, UPT ;  /* 0x000000010500888c */ /* 0x008fe4000bf45270 */
[----:B------:R-:W-:Y:S01]  /*61c0*/  @!UP0 USHF.R.U32.HI UR4, URZ, UR13, UR4 ;  /* 0x0000000dff048299 */ /* 0x000fe20008011604 */
[----:B------:R-:W-:Y:S02]  /*61d0*/  @!UP0 UMOV UR6, UR7 ;  /* 0x0000000700068c82 */ /* 0x000fe40008000000 */
[----:B----4-:R-:W-:Y:S02]  /*61e0*/  @!UP0 USHF.R.U32.HI UR6, URZ, UR10, UR6 ;  /* 0x0000000aff068299 */ /* 0x010fe40008011606 */
[----:B------:R-:W-:Y:S02]  /*61f0*/  @!UP0 USEL UR7, UR38, UR4, !UP2 ;  /* 0x0000000426078287 */ /* 0x000fe4000d000000 */
[----:B------:R-:W-:Y:S04]  /*6200*/  @!UP0 USEL UR6, UR37, UR6, !UP1 ;  /* 0x0000000625068287 */ /* 0x000fe8000c800000 */
[----:B------:R-:W-:Y:S02]  /*6210*/  @!UP0 UIADD3 UR4, UPT, UPT, -UR7, UR6, URZ ;  /* 0x0000000607048290 */ /* 0x000fe4000fffe1ff */
[----:B------:R-:W-:Y:S02]  /*6220*/  @!UP0 UIADD3 UR6, UPT, UPT, UR7, -UR6, URZ ;  /* 0x8000000607068290 */ /* 0x000fe4000fffe0ff */
[----:B------:R-:W-:Y:S02]  /*6230*/  @!UP0 UIMAD UR38, UR4, UR5, UR38 ;  /* 0x00000005042682a4 */ /* 0x000fe4000f8e0226 */
[----:B------:R-:W-:Y:S02]  /*6240*/  @!UP0 UIMAD UR37, UR6, UR14, UR37 ;  /* 0x0000000e062582a4 */ /* 0x000fe4000f8e0225 */
[----:B------:R-:W-:Y:S09]  /*6250*/  ULOP3.LUT UP0, URZ, UR56, 0x1b0, URZ, 0xc0, !UPT ;  /* 0x000001b038ff7892 */ /* 0x000ff2000f80c0ff */
[----:B------:R-:W-:Y:S05]  /*6260*/  BRA.U !UP0, `(.L_x_110) ;  /* 0x0000000108407547 */ /* 0x000fea000b800000 */
[----:B------:R-:W2:Y:S01]  /*6270*/  LDCU.64 UR8, c[0x4][0x80] ;  /* 0x01001000ff0877ac */ /* 0x000ea20008000a00 */
[----:B------:R-:W-:Y:S01]  /*6280*/  MOV R3, 0x0 ;  /* 0x0000000000037802 */ /* 0x000fe20000000f00 */
[----:B------:R-:W-:Y:S02]  /*6290*/  HFMA2 R12, -RZ, RZ, 0, 5.9604644775390625e-08 ;  /* 0x00000001ff0c7431 */ /* 0x000fe400000001ff */
[----:B------:R-:W-:Y:S02]  /*62a0*/  IMAD.MOV.U32 R8, RZ, RZ, 0x70 ;  /* 0x00000070ff087424 */ /* 0x000fe400078e00ff */
[----:B------:R-:W-:Y:S01]  /*62b0*/  IMAD.MOV.U32 R13, RZ, RZ, RZ ;  /* 0x000000ffff0d7224 */ /* 0x000fe200078e00ff */
[----:B------:R-:W3:Y:S01]  /*62c0*/  LDCU.64 UR6, c[0x4][0x88] ;  /* 0x01001100ff0677ac */ /* 0x000ee20008000a00 */
[----:B------:R-:W4:Y:S01]  /*62d0*/  LDC.64 R2, c[0x4][R3] ;  /* 0x0100000003027b82 */ /* 0x000f220000000a00 */
[----:B------:R-:W1:Y:S01]  /*62e0*/  LDCU.64 UR4, c[0x4][0x8] ;  /* 0x01000100ff0477ac */ /* 0x000e620008000a00 */
[----:B--2---:R-:W-:Y:S01]  /*62f0*/  MOV R5, UR9 ;  /* 0x0000000900057c02 */ /* 0x004fe20008000f00 */
[----:B------:R-:W-:Y:S01]  /*6300*/  IMAD.U32 R4, RZ, RZ, UR8 ;  /* 0x00000008ff047e24 */ /* 0x000fe2000f8e00ff */
[----:B---3--:R-:W-:Y:S01]  /*6310*/  MOV R7, UR7 ;  /* 0x0000000700077c02 */ /* 0x008fe20008000f00 */
[----:B------:R-:W-:Y:S01]  /*6320*/  IMAD.U32 R6, RZ, RZ, UR6 ;  /* 0x00000006ff067e24 */ /* 0x000fe2000f8e00ff */
[----:B-1----:R-:W-:Y:S01]  /*6330*/  MOV R11, UR5 ;  /* 0x00000005000b7c02 */ /* 0x002fe20008000f00 */
[----:B------:R-:W-:Y:S02]  /*6340*/  IMAD.U32 R10, RZ, RZ, UR4 ;  /* 0x00000004ff0a7e24 */ /* 0x000fe4000f8e00ff */
[----:B------:R-:W-:Y:S07]  /*6350*/  LEPC R20, `(.L_x_110) ;  /* 0x000000001014794e */ /* 0x000fee0000000000 */
[----:B----45:R-:W-:Y:S05]  /*6360*/  CALL.ABS.NOINC R2 ;  /* 0x0000000002007343 */ /* 0x030fea0003c00000 */
.L_x_110:
[----:B------:R-:W-:Y:S01]  /*6370*/  LOP3.LUT P0, RZ, R85, 0x1b0, RZ, 0xc0, !PT ;  /* 0x000001b055ff7812 */ /* 0x000fe2000780c0ff */
[----:B------:R-:W-:Y:S11]  /*6380*/  BSSY.RECONVERGENT B6, `(.L_x_111) ;  /* 0x0000013000067945 */ /* 0x000ff60003800200 */
[----:B------:R-:W-:Y:S01]  /*6390*/  @!UPT UIADD3 URZ, UPT, UPT, URZ, URZ, URZ ;  /* 0x000000fffffff290 */ /* 0x000fe2000fffe0ff */
[----:B------:R-:W-:Y:S05]  /*63a0*/  @!P0 BRA `(.L_x_112) ;  /* 0x0000000000408947 */ /* 0x000fea0003800000 */
        /* <DEDUP_REMOVED lines=16> */
.L_x_112:
[----:B------:R-:W-:Y:S05]  /*64b0*/  BSYNC.RECONVERGENT B6 ;  /* 0x0000000000067941 */ /* 0x000fea0003800200 */
.L_x_111:
[----:B------:R-:W-:Y:S01]  /*64c0*/  ISETP.NE.U32.AND P3, PT, R74, RZ, PT ;  /* 0x000000ff4a00720c */ /* 0x000fe20003f65070 */
[----:B------:R-:W-:Y:S01]  /*64d0*/  UISETP.NE.AND UP1, UPT, UR61, URZ, UPT ;  /* 0x000000ff3d00728c */ /* 0x000fe2000bf25270 */
[----:B------:R-:W-:Y:S02]  /*64e0*/  ISETP.NE.U32.AND P4, PT, R70, RZ, PT ;  /* 0x000000ff4600720c */ /* 0x000fe40003f85070 */
[----:B------:R-:W-:Y:S02]  /*64f0*/  ISETP.NE.AND.EX P3, PT, R75, RZ, PT, P3 ;  /* 0x000000ff4b00720c */ /* 0x000fe40003f65330 */
[----:B------:R-:W-:Y:S02]  /*6500*/  PLOP3.LUT P1, PT, PT, PT, PT, 0x8, 0x80 ;  /* 0x000000000080781c */ /* 0x000fe40003f2e170 */
[----:B------:R-:W-:Y:S02]  /*6510*/  PLOP3.LUT P0, PT, PT, PT, UP1, 0x80, 0x8 ;  /* 0x000000000008781c */ /* 0x000fe40003f0f018 */
[----:B------:R-:W-:Y:S02]  /*6520*/  ISETP.NE.AND.EX P4, PT, R71, RZ, PT, P4 ;  /* 0x000000ff4700720c */ /* 0x000fe40003f85340 */
[----:B------:R-:W2:Y:S09]  /*6530*/  @UP1 LDCU.64 UR4, c[0x0][0x888] ;  /* 0x00011100ff0417ac */ /* 0x000eb20008000a00 */
[----:B------:R-:W-:Y:S01]  /*6540*/  @P0 PLOP3.LUT P1, PT, P3, PT, PT, 0x80, 0x8 ;  /* 0x000000000008081c */ /* 0x000fe20001f2f070 */
[----:B--2---:R-:W-:Y:S04]  /*6550*/  @UP1 UISETP.NE.U32.AND UP0, UPT, UR4, URZ, UPT ;  /* 0x000000ff0400128c */ /* 0x004fe8000bf05070 */
[----:B------:R-:W-:Y:S04]  /*6560*/  @UP1 UISETP.NE.AND.EX UP0, UPT, UR5, URZ, UPT, UP0 ;  /* 0x000000ff0500128c */ /* 0x000fe8000bf05300 */
[----:B------:R-:W-:Y:S01]  /*6570*/  @UP1 USEL UR4, URZ, 0xffffffff, UP0 ;  /* 0xffffffffff041887 */ /* 0x000fe20008000000 */
[----:B------:R-:W-:Y:S11]  /*6580*/  @!P3 BRA `(.L_x_113) ;  /* 0x000000000030b947 */ /* 0x000ff60003800000 */
[----:B------:R-:W-:Y:S01]  /*6590*/  ISETP.NE.U32.AND P2, PT, R72, RZ, PT ;  /* 0x000000ff4800720c */ /* 0x000fe20003f45070 */
[----:B------:R-:W2:Y:S01]  /*65a0*/  LDCU.64 UR6, c[0x0][0x358] ;  /* 0x00006b00ff0677ac */ /* 0x000ea20008000a00 */
[----:B------:R-:W-:Y:S02]  /*65b0*/  IMAD.MOV.U32 R79, RZ, RZ, 0x1 ;  /* 0x00000001ff4f7424 */ /* 0x000fe400078e00ff */
[----:B------:R-:W-:Y:S11]  /*65c0*/  ISETP.NE.AND.EX P2, PT, R73, RZ, PT, P2 ;  /* 0x000000ff4900720c */ /* 0x000ff60003f45320 */
[----:B------:R-:W-:Y:S02]  /*65d0*/  @!UPT UIADD3 URZ, UPT, UPT, URZ, URZ, URZ ;  /* 0x000000fffffff290 */ /* 0x000fe4000fffe0ff */
[----:B------:R-:W3:Y:S01]  /*65e0*/  @P2 LDC.64 R2, c[0x0][0x888] ;  /* 0x00022200ff022b82 */ /* 0x000ee20000000a00 */
[----:B-1----:R-:W-:Y:S04]  /*65f0*/  @P2 IMAD R0, R74, UR36, RZ ;  /* 0x000000244a002c24 */ /* 0x002fe8000f8e02ff */
[----:B---3--:R-:W-:Y:S04]  /*6600*/  @P2 IMAD.WIDE R2, R0, 0x4, R2 ;  /* 0x0000000400022825 */ /* 0x008fe800078e0202 */
[----:B------:R-:W-:Y:S01]  /*6610*/  HFMA2 R0, -RZ, RZ, 0, 5.9604644775390625e-08 ;  /* 0x00000001ff007431 */ /* 0x000fe200000001ff */
[----:B--2--5:R2:W5:Y:S04]  /*6620*/  @P2 LDG.E R39, desc[UR6][R2.64] ;  /* 0x0000000602272981 */ /* 0x024568000c1e1900 */
[----:B------:R-:W-:Y:S01]  /*6630*/  @!P2 PRMT R79, R0, 0x7610, R79 ;  /* 0x00007610004fa816 */ /* 0x000fe2000000004f */
[----:B--2---:R-:W3:Y:S06]  /*6640*/  @!P2 LDC R39, c[0x0][0x880] ;  /* 0x00022000ff27ab82 */ /* 0x004eec0000000800 */
.L_x_113:
[----:B------:R-:W-:Y:S05]  /*6650*/  @!P4 BRA `(.L_x_114) ;  /* 0x000000000024c947 */ /* 0x000fea0003800000 */
[----:B------:R-:W-:Y:S01]  /*6660*/  ISETP.NE.U32.AND P2, PT, R68, RZ, PT ;  /* 0x000000ff4400720c */ /* 0x000fe20003f45070 */
[----:B------:R-:W2:Y:S03]  /*6670*/  LDCU.64 UR6, c[0x0][0x358] ;  /* 0x00006b00ff0677ac */ /* 0x000ea60008000a00 */
[----:B------:R-:W-:Y:S11]  /*6680*/  ISETP.NE.AND.EX P2, PT, R69, RZ, PT, P2 ;  /* 0x000000ff4500720c */ /* 0x000ff60003f45320 */
[----:B------:R-:W-:Y:S02]  /*6690*/  @!UPT UIADD3 URZ, UPT, UPT, URZ, URZ, URZ ;  /* 0x000000fffffff290 */ /* 0x000fe4000fffe0ff */
[----:B------:R-:W4:Y:S01]  /*66a0*/  @P2 LDC.64 R2, c[0x0][0x8a8] ;  /* 0x00022a00ff022b82 */ /* 0x000f220000000a00 */
[----:B-1----:R-:W-:Y:S04]  /*66b0*/  @P2 IMAD R0, R70, UR36, RZ ;  /* 0x0000002446002c24 */ /* 0x002fe8000f8e02ff */
[----:B----4-:R-:W-:Y:S05]  /*66c0*/  @P2 IMAD.WIDE R2, R0, 0x4, R2 ;  /* 0x0000000400022825 */ /* 0x010fea00078e0202 */
[----:B--2--5:R2:W5:Y:S02]  /*66d0*/  @P2 LDG.E R38, desc[UR6][R2.64] ;  /* 0x0000000602262981 */ /* 0x024564000c1e1900 */
[----:B--2---:R-:W4:Y:S02]  /*66e0*/  @!P2 LDC R38, c[0x0][0x8a0] ;  /* 0x00022800ff26ab82 */ /* 0x004f240000000800 */
.L_x_114:
[----:B---3-5:R-:W-:Y:S01]  /*66f0*/  @P0 FSETP.NEU.AND P4, PT, R39, RZ, PT ;  /* 0x000000ff2700020b */ /* 0x028fe20003f8d000 */
[----:B-1----:R-:W-:Y:S01]  /*6700*/  IMAD.U32 R0, RZ, RZ, UR4 ;  /* 0x00000004ff007e24 */ /* 0x002fe2000f8e00ff */
[----:B------:R-:W-:Y:S01]  /*6710*/  @P0 LOP3.LUT P2, RZ, R79, 0xff, RZ, 0xc0, !PT ;  /* 0x000000ff4fff0812 */ /* 0x000fe2000784c0ff */
[----:B------:R-:W-:Y:S01]  /*6720*/  BSSY B1, `(.L_x_115) ;  /* 0x0000039000017945 */ /* 0x000fe20003800000 */
[----:B------:R-:W-:Y:S02]  /*6730*/  @P0 SEL R2, RZ, 0xffffffff, P4 ;  /* 0xffffffffff020807 */ /* 0x000fe40002000000 */
[----:B------:R-:W-:Y:S02]  /*6740*/  CS2R R66, SRZ ;  /* 0x0000000000427805 */ /* 0x000fe4000001ff00 */
[----:B------:R-:W-:Y:S02]  /*6750*/  LEA R22, R36, UR44, 0x3 ;  /* 0x0000002c24167c11 */ /* 0x000fe4000f8e18ff */
[----:B------:R-:W-:Y:S02]  /*6760*/  CS2R R64, SRZ ;  /* 0x0000000000407805 */ /* 0x000fe4000001ff00 */
[----:B------:R-:W-:Y:S02]  /*6770*/  @P1 SEL R2, R0, R2, !P2 ;  /* 0x0000000200021207 */ /* 0x000fe40005000000 */
[----:B------:R-:W-:Y:S02]  /*6780*/  CS2R R18, SRZ ;  /* 0x0000000000127805 */ /* 0x000fe4000001ff00 */
[----:B------:R-:W-:Y:S02]  /*6790*/  SHF.L.U32 R3, R84, 0x1f, RZ ;  /* 0x0000001f54037819 */ /* 0x000fe400000006ff */
[----:B------:R-:W-:Y:S02]  /*67a0*/  CS2R R16, SRZ ;  /* 0x0000000000107805 */ /* 0x000fe4000001ff00 */
[----:B------:R-:W-:Y:S02]  /*67b0*/  @P0 LOP3.LUT R2, R2, 0x1, RZ, 0xc0, !PT ;  /* 0x0000000102020812 */ /* 0x000fe400078ec0ff */
[----:B------:R-:W-:Y:S02]  /*67c0*/  PLOP3.LUT P5, PT, PT, PT, PT, 0x8, 0x80 ;  /* 0x000000000080781c */ /* 0x000fe40003fae170 */
[----:B------:R-:W-:Y:S02]  /*67d0*/  ISETP.NE.U32.OR P1, PT, R2, 0x1, !P0 ;  /* 0x000000010200780c */ /* 0x000fe40004725470 */
[----:B------:R-:W-:Y:S11]  /*67e0*/  LEA.HI R2, R36, R36, RZ, 0x1 ;  /* 0x0000002424027211 */ /* 0x000ff600078f08ff */
[----:B------:R-:W-:Y:S04]  /*67f0*/  @P1 SHF.L.U32 R0, R82, 0x1f, RZ ;  /* 0x0000001f52001819 */ /* 0x000fe800000006ff */
[----:B------:R1:W2:Y:S01]  /*6800*/  @P1 SYNCS.PHASECHK.TRANS64.TRYWAIT P0, [UR44+0x1b0], R0 ;  /* 0x0001b000ff0015a7 */ /* 0x0002a2000800112c */
[----:B------:R3:W3:Y:S01]  /*6810*/  SYNCS.PHASECHK.TRANS64.TRYWAIT P4, [R22+URZ+0x1f0], R3 ;  /* 0x0001f003160075a7 */ /* 0x0006e200080811ff */
[C---:B-1----:R-:W-:Y:S01]  /*6820*/  IMAD.SHL.U32 R0, R2.reuse, 0x20, RZ ;  /* 0x0000002002007824 */ /* 0x042fe200078e00ff */
[----:B------:R-:W-:Y:S04]  /*6830*/  LOP3.LUT R2, R2, 0xffe, RZ, 0xc0, !PT ;  /* 0x00000ffe02027812 */ /* 0x000fe800078ec0ff */
[----:B------:R-:W-:Y:S01]  /*6840*/  LOP3.LUT R0, R0, 0xffffffc0, RZ, 0xc0, !PT ;  /* 0xffffffc000007812 */ /* 0x000fe200078ec0ff */
[----:B------:R-:W-:Y:S04]  /*6850*/  IMAD.IADD R2, R36, 0x1, -R2 ;  /* 0x0000000124027824 */ /* 0x000fe800078e0a02 */
[----:B------:R-:W-:Y:S04]  /*6860*/  IMAD.IADD R0, R37, 0x1, R0 ;  /* 0x0000000125007824 */ /* 0x000fe800078e0200 */
[----:B------:R-:W-:Y:S01]  /*6870*/  IMAD R2, R2, 0x100000, R0 ;  /* 0x0010000002027824 */ /* 0x000fe200078e0200 */
[----:B--2---:R-:W-:Y:S01]  /*6880*/  @P1 PLOP3.LUT P5, PT, P0, PT, PT, 0x8, 0x80 ;  /* 0x000000000080181c */ /* 0x004fe200007ae170 */
[----:B------:R-:W-:Y:S01]  /*6890*/  @!UPT UIADD3 URZ, UPT, UPT, URZ, URZ, URZ ;  /* 0x000000fffffff290 */ /* 0x000fe2000fffe0ff */
[----:B---3--:R-:W-:Y:S11]  /*68a0*/  @!P1 BRA `(.L_x_116) ;  /* 0x0000000000809947 */ /* 0x008ff60003800000 */
[----:B------:R-:W-:Y:S01]  /*68b0*/  ISETP.NE.U32.AND P0, PT, RZ, UR58, PT ;  /* 0x0000003aff007c0c */ /* 0x000fe2000bf05070 */
[----:B------:R-:W-:Y:S01]  /*68c0*/  BSSY B0, `(.L_x_117) ;  /* 0x0000012000007945 */ /* 0x000fe20003800000 */
[----:B------:R-:W-:Y:S02]  /*68d0*/  FSETP.NEU.AND P2, PT, R39, RZ, PT ;  /* 0x000000ff2700720b */ /* 0x000fe40003f4d000 */
[----:B------:R-:W-:Y:S02]  /*68e0*/  CS2R R18, SRZ ;  /* 0x0000000000127805 */ /* 0x000fe4000001ff00 */
[----:B------:R-:W-:Y:S02]  /*68f0*/  ISETP.NE.AND.EX P0, PT, RZ, UR59, PT, P0 ;  /* 0x0000003bff007c0c */ /* 0x000fe4000bf05300 */
[----:B------:R-:W-:Y:S02]  /*6900*/  CS2R R16, SRZ ;  /* 0x0000000000107805 */ /* 0x000fe4000001ff00 */
[----:B------:R-:W-:Y:S02]  /*6910*/  LOP3.LUT P1, RZ, R79, 0xff, RZ, 0xc0, !PT ;  /* 0x000000ff4fff7812 */ /* 0x000fe4000782c0ff */
[----:B------:R-:W-:Y:S02]  /*6920*/  CS2R R66, SRZ ;  /* 0x0000000000427805 */ /* 0x000fe4000001ff00 */
[----:B------:R-:W-:Y:S02]  /*6930*/  SEL R0, RZ, 0xffffffff, P2 ;  /* 0xffffffffff007807 */ /* 0x000fe40001000000 */
[----:B------:R-:W-:Y:S02]  /*6940*/  CS2R R64, SRZ ;  /* 0x0000000000407805 */ /* 0x000fe4000001ff00 */
[----:B------:R-:W-:Y:S04]  /*6950*/  SEL R4, RZ, 0xffffffff, P0 ;  /* 0xffffffffff047807 */ /* 0x000fe80000000000 */
[----:B------:R-:W-:Y:S04]  /*6960*/  @P3 SEL R0, R4, R0, !P1 ;  /* 0x0000000004003207 */ /* 0x000fe80004800000 */
[----:B------:R-:W-:Y:S04]  /*6970*/  LOP3.LUT R0, R0, 0x1, RZ, 0xc0, !PT ;  /* 0x0000000100007812 */ /* 0x000fe800078ec0ff */
[----:B------:R-:W-:Y:S01]  /*6980*/  ISETP.NE.U32.AND P0, PT, R0, 0x1, PT ;  /* 0x000000010000780c */ /* 0x000fe20003f05070 */
[----:B------:R-:W-:Y:S01]  /*6990*/  @!UPT UIADD3 URZ, UPT, UPT, URZ, URZ, URZ ;  /* 0x000000fffffff290 */ /* 0x000fe2000fffe0ff */
[----:B------:R-:W-:Y:S11]  /*69a0*/  @!P5 BRA `(.L_x_118) ;  /* 0x00000000000cd947 */ /* 0x000ff60003800000 */
[----:B------:R-:W-:Y:S04]  /*69b0*/  SHF.L.U32 R4, R82, 0x1f, RZ ;  /* 0x0000001f52047819 */ /* 0x000fe800000006ff */
[----:B------:R-:W1:Y:S02]  /*69c0*/  SYNCS.PHASECHK.TRANS64.TRYWAIT P1, [UR44+0x1b0], R4 ;  /* 0x0001b004ff0075a7 */ /* 0x000e64000802112c */
[----:B-1----:R-:W-:Y:S05]  /*69d0*/  @!P1 BRA `(.L_x_119) ;  /* 0x0000001c00789947 */ /* 0x002fea0003800000 */
.L_x_118:
[----:B------:R-:W-:Y:S05]  /*69e0*/  BSYNC B0 ;  /* 0x0000000000007941 */ /* 0x000fea0003800000 */
.L_x_117:
[----:B------:R2:W3:Y:S01]  /*69f0*/  @P0 LDS.128 R16, [R78+UR44+0x400] ;  /* 0x0004002c4e100984 */ /* 0x0004e20008000c00 */
[----:B------:R-:W-:Y:S01]  /*6a00*/  UIADD3 UR4, UPT, UPT, UR44, 0x1b8, URZ ;  /* 0x000001b82c047890 */ /* 0x000fe2000fffe0ff */
[----:B------:R-:W-:Y:S02]  /*6a10*/  LOP3.LUT R82, R82, 0x1, RZ, 0x3c, !PT ;  /* 0x0000000152527812 */ /* 0x000fe400078e3cff */
[----:B------:R2:W1:Y:S01]  /*6a20*/  @P0 LDS.128 R64, [R77+0x10] ;  /* 0x000010004d400984 */ /* 0x0004620000000c00 */
[----:B------:R-:W-:Y:S01]  /*6a30*/  UPRMT UR4, UR48, 0x654, UR4 ;  /* 0x0000065430047896 */ /* 0x000fe20008000004 */
[----:B------:R-:W-:Y:S01]  /*6a40*/  @!PT LDS RZ, [RZ] ;  /* 0x00000000fffff984 */ /* 0x000fe20000000800 */
[----:B------:R-:W-:Y:S01]  /*6a50*/  @!PT LDS RZ, [RZ] ;  /* 0x00000000fffff984 */ /* 0x000fe20000000800 */
[----:B------:R-:W-:Y:S01]  /*6a60*/  @!PT LDS RZ, [RZ] ;  /* 0x00000000fffff984 */ /* 0x000fe20000000800 */
[----:B------:R-:W-:Y:S01]  /*6a70*/  @!PT LDS RZ, [RZ] ;  /* 0x00000000fffff984 */ /* 0x000fe20000000800 */
[----:B------:R5:W-:Y:S06]  /*6a80*/  MEMBAR.ALL.CTA ;  /* 0x0000000000007992 */ /* 0x000bec0000008000 */
[----:B-----5:R-:W5:Y:S02]  /*6a90*/  FENCE.VIEW.ASYNC.S ;  /* 0x00000000000073c6 */ /* 0x020f640000000000 */
[----:B-----5:R-:W-:Y:S03]  /*6aa0*/  SYNCS.ARRIVE.TRANS64.RED.A1T0 RZ, [UR4], RZ ;  /* 0x000000ffffff79a7 */ /* 0x020fe60008100404 */
.L_x_116:
[----:B------:R-:W-:Y:S05]  /*6ab0*/  BSYNC B1 ;  /* 0x0000000000017941 */ /* 0x000fea0003800000 */
.L_x_115:
[----:B-1----:R-:W-:Y:S04]  /*6ac0*/  SHF.R.U32.HI R0, RZ, 0x15, R2 ;  /* 0x00000015ff007819 */ /* 0x002fe80000011602 */
[----:B------:R-:W-:Y:S01]  /*6ad0*/  LOP3.LUT P0, RZ, R0, 0x3, R80, 0x48, !PT ;  /* 0x0000000300ff7812 */ /* 0x000fe20007804850 */
[----:B------:R-:W-:Y:S01]  /*6ae0*/  @!UPT UIADD3 URZ, UPT, UPT, URZ, URZ, URZ ;  /* 0x000000fffffff290 */ /* 0x000fe2000fffe0ff */
[----:B------:R-:W-:Y:S11]  /*6af0*/  @P4 BRA `(.L_x_120) ;  /* 0x0000000000084947 */ /* 0x000ff60003800000 */
[----:B------:R-:W1:Y:S02]  /*6b00*/  SYNCS.PHASECHK.TRANS64.TRYWAIT P1, [R22+URZ+0x1f0], R3 ;  /* 0x0001f003160075a7 */ /* 0x000e6400080211ff */
[----:B-1----:R-:W-:Y:S05]  /*6b10*/  @!P1 BRA `(.L_x_121) ;  /* 0x0000001c00409947 */ /* 0x002fea0003800000 */
.L_x_120:
[----:B------:R-:W-:Y:S05]  /*6b20*/  @!P0 BRA `(.L_x_122) ;  /* 0x0000000000408947 */ /* 0x000fea0003800000 */
[----:B------:R-:W1:Y:S01]  /*6b30*/  LDCU.64 UR8, c[0x4][0x70] ;  /* 0x01000e00ff0877ac */ /* 0x000e620008000a00 */
[----:B------:R-:W-:Y:S01]  /*6b40*/  MOV R15, 0x0 ;  /* 0x00000000000f7802 */ /* 0x000fe20000000f00 */
[----:B------:R-:W-:Y:S02]  /*6b50*/  HFMA2 R12, -RZ, RZ, 0, 5.9604644775390625e-08 ;  /* 0x00000001ff0c7431 */ /* 0x000fe400000001ff */
[----:B------:R-:W-:Y:S02]  /*6b60*/  IMAD.MOV.U32 R8, RZ, RZ, 0x192 ;  /* 0x00000192ff087424 */ /* 0x000fe400078e00ff */
[----:B------:R-:W-:Y:S01]  /*6b70*/  IMAD.MOV.U32 R13, RZ, RZ, RZ ;  /* 0x000000ffff0d7224 */ /* 0x000fe200078e00ff */
[----:B------:R-:W5:Y:S01]  /*6b80*/  LDCU.64 UR6, c[0x4][0x78] ;  /* 0x01000f00ff0677ac */ /* 0x000f620008000a00 */
[----:B------:R-:W2:Y:S01]  /*6b90*/  LDC.64 R14, c[0x4][R15] ;  /* 0x010000000f0e7b82 */ /* 0x000ea20000000a00 */
[----:B------:R-:W3:Y:S01]  /*6ba0*/  LDCU.64 UR4, c[0x4][0x10] ;  /* 0x01000200ff0477ac */ /* 0x000ee20008000a00 */
[----:B-1----:R-:W-:Y:S01]  /*6bb0*/  MOV R5, UR9 ;  /* 0x0000000900057c02 */ /* 0x002fe20008000f00 */
[----:B------:R-:W-:Y:S01]  /*6bc0*/  IMAD.U32 R4, RZ, RZ, UR8 ;  /* 0x00000008ff047e24 */ /* 0x000fe2000f8e00ff */
[----:B-----5:R-:W-:Y:S01]  /*6bd0*/  MOV R7, UR7 ;  /* 0x0000000700077c02 */ /* 0x020fe20008000f00 */
[----:B------:R-:W-:Y:S01]  /*6be0*/  IMAD.U32 R6, RZ, RZ, UR6 ;  /* 0x00000006ff067e24 */ /* 0x000fe2000f8e00ff */
[----:B---3--:R-:W-:Y:S01]  /*6bf0*/  MOV R11, UR5 ;  /* 0x00000005000b7c02 */ /* 0x008fe20008000f00 */
[----:B------:R-:W-:Y:S02]  /*6c00*/  IMAD.U32 R10, RZ, RZ, UR4 ;  /* 0x00000004ff0a7e24 */ /* 0x000fe4000f8e00ff */
[----:B------:R-:W-:Y:S07]  /*6c10*/  LEPC R20, `(.L_x_122) ;  /* 0x000000001014794e */ /* 0x000fee0000000000 */
[----:B--2-4-:R-:W-:Y:S05]  /*6c20*/  CALL.ABS.NOINC R14 ;  /* 0x000000000e007343 */ /* 0x014fea0003c00000 */
.L_x_122:
[----:B------:R-:W-:Y:S01]  /*6c30*/  LOP3.LUT P0, RZ, R76, 0x60, RZ, 0xc0, !PT ;  /* 0x000000604cff7812 */ /* 0x000fe2000780c0ff */
[----:B------:R-:W-:Y:S05]  /*6c40*/  WARPSYNC.ALL ;  /* 0x0000000000007948 */ /* 0x000fea0003800000 */
[----:B------:R-:W-:Y:S01]  /*6c50*/  R2UR UR4, R2 ;  /* 0x00000000020472ca */ /* 0x000fe200000e0000 */
[----:B------:R-:W-:Y:S01]  /*6c60*/  BSSY.RECONVERGENT B0, `(.L_x_123) ;  /* 0x000009f000007945 */ /* 0x000fe20003800200 */
[-C--:B---3--:R-:W-:Y:S02]  /*6c70*/  F2FP.F16.E4M3.UNPACK_B R2, R16.reuse ;  /* 0x00000010ff02723e */ /* 0x088fe400020006ff */
[----:B------:R-:W-:Y:S02]  /*6c80*/  F2FP.F16.E4M3.UNPACK_B R16, R16.H1 ;  /* 0x00000010ff10723e */ /* 0x000fe400030006ff */
[----:B------:R-:W-:Y:S01]  /*6c90*/  R2UR UR5, R22 ;  /* 0x00000000160572ca */ /* 0x000fe200000e0000 */
[----:B------:R-:W-:Y:S01]  /*6ca0*/  HADD2.F32 R0, -RZ, R2.H0_H0 ;  /* 0x20000002ff007230 */ /* 0x000fe20000004100 */
[-C--:B------:R-:W-:Y:S01]  /*6cb0*/  F2FP.F16.E4M3.UNPACK_B R42, R17.reuse ;  /* 0x00000011ff2a723e */ /* 0x080fe200020006ff */
[--C-:B------:R-:W-:Y:S01]  /*6cc0*/  HADD2.F32 R3, -RZ, R16.reuse.H0_H0 ;  /* 0x20000010ff037230 */ /* 0x100fe20000004100 */
[----:B------:R-:W-:Y:S01]  /*6cd0*/  F2FP.F16.E4M3.UNPACK_B R44, R17.H1 ;  /* 0x00000011ff2c723e */ /* 0x000fe200030006ff */
[----:B------:R-:W-:Y:S01]  /*6ce0*/  HADD2.F32 R40, -RZ, R16.H1_H1 ;  /* 0x30000010ff287230 */ /* 0x000fe20000004100 */
[-C--:B------:R-:W-:Y:S01]  /*6cf0*/  F2FP.F16.E4M3.UNPACK_B R46, R18.reuse ;  /* 0x00000012ff2e723e */ /* 0x080fe200020006ff */
[----:B------:R-:W-:Y:S01]  /*6d00*/  HADD2.F32 R2, -RZ, R2.H1_H1 ;  /* 0x30000002ff027230 */ /* 0x000fe20000004100 */
[----:B------:R-:W-:Y:S01]  /*6d10*/  F2FP.F16.E4M3.UNPACK_B R48, R18.H1 ;  /* 0x00000012ff30723e */ /* 0x000fe200030006ff */
[--C-:B------:R-:W-:Y:S01]  /*6d20*/  HADD2.F32 R41, -RZ, R42.reuse.H0_H0 ;  /* 0x2000002aff297230 */ /* 0x100fe20000004100 */
[-C--:B------:R-:W-:Y:S01]  /*6d30*/  F2FP.F16.E4M3.UNPACK_B R50, R19.reuse ;  /* 0x00000013ff32723e */ /* 0x080fe200020006ff */
[----:B------:R-:W-:Y:S01]  /*6d40*/  HADD2.F32 R42, -RZ, R42.H1_H1 ;  /* 0x3000002aff2a7230 */ /* 0x000fe20000004100 */
[----:B------:R-:W-:Y:S01]  /*6d50*/  F2FP.F16.E4M3.UNPACK_B R52, R19.H1 ;  /* 0x00000013ff34723e */ /* 0x000fe200030006ff */
[----:B------:R-:W-:Y:S01]  /*6d60*/  HADD2.F32 R43, -RZ, R44.H0_H0 ;  /* 0x2000002cff2b7230 */ /* 0x000fe20000004100 */
[----:B------:R-:W-:Y:S01]  /*6d70*/  LDTM.16dp32bit_t0_t15.x32 R4, tmem[UR4] ;  /* 0x00000004000479ee */ /* 0x000fe20008a80000 */
[----:B------:R-:W1:Y:S01]  /*6d80*/  LDTM.16dp32bit_t16_t31.x32 R4, tmem[UR4+0x20] ;  /* 0x00002004000479ee */ /* 0x000e620008aa0000 */
[----:B------:R-:W-:Y:S01]  /*6d90*/  NOP ;  /* 0x0000000000007918 */ /* 0x000fe20000000000 */
[----:B------:R-:W-:Y:S01]  /*6da0*/  UIADD3 UR4, UPT, UPT, UR5, 0x210, URZ ;  /* 0x0000021005047890 */ /* 0x000fe2000fffe0ff */
[--C-:B------:R-:W-:Y:S01]  /*6db0*/  HADD2.F32 R45, -RZ, R46.reuse.H0_H0 ;  /* 0x2000002eff2d7230 */ /* 0x100fe20000004100 */
[----:B------:R-:W-:Y:S01]  /*6dc0*/  F2FP.F16.E4M3.UNPACK_B R54, R64 ;  /* 0x00000040ff36723e */ /* 0x000fe200020006ff */
[----:B------:R-:W-:Y:S01]  /*6dd0*/  HADD2.F32 R46, -RZ, R46.H1_H1 ;  /* 0x3000002eff2e7230 */ /* 0x000fe20000004100 */
[----:B------:R-:W-:Y:S01]  /*6de0*/  UPRMT UR4, UR48, 0x654, UR4 ;  /* 0x0000065430047896 */ /* 0x000fe20008000004 */
[--C-:B------:R-:W-:Y:S01]  /*6df0*/  HADD2.F32 R49, -RZ, R50.reuse.H0_H0 ;  /* 0x20000032ff317230 */ /* 0x100fe20000004100 */
[-C--:B------:R-:W-:Y:S01]  /*6e00*/  F2FP.F16.E4M3.UNPACK_B R58, R65.reuse ;  /* 0x00000041ff3a723e */ /* 0x080fe200020006ff */
[----:B------:R-:W-:Y:S01]  /*6e10*/  HADD2.F32 R50, -RZ, R50.H1_H1 ;  /* 0x30000032ff327230 */ /* 0x000fe20000004100 */
[----:B------:R-:W-:Y:S01]  /*6e20*/  F2FP.F16.E4M3.UNPACK_B R62, R66 ;  /* 0x00000042ff3e723e */ /* 0x000fe200020006ff */
[--C-:B------:R-:W-:Y:S01]  /*6e30*/  HADD2.F32 R53, -RZ, R54.reuse.H0_H0 ;  /* 0x20000036ff357230 */ /* 0x100fe20000004100 */
[----:B------:R-:W-:Y:S01]  /*6e40*/  F2FP.F16.E4M3.UNPACK_B R56, R64.H1 ;  /* 0x00000040ff38723e */ /* 0x000fe200030006ff */
[----:B------:R-:W-:Y:S01]  /*6e50*/  HADD2.F32 R54, -RZ, R54.H1_H1 ;  /* 0x30000036ff367230 */ /* 0x000fe20000004100 */
[----:B------:R-:W-:Y:S01]  /*6e60*/  F2FP.F16.E4M3.UNPACK_B R60, R65.H1 ;  /* 0x00000041ff3c723e */ /* 0x000fe200030006ff */
[----:B-1----:R-:W-:Y:S01]  /*6e70*/  SYNCS.ARRIVE.TRANS64.RED.A1T0 RZ, [UR4], RZ ;  /* 0x000000ffffff79a7 */ /* 0x002fe20008100404 */
[--C-:B------:R-:W-:Y:S01]  /*6e80*/  HADD2.F32 R57, -RZ, R58.reuse.H0_H0 ;  /* 0x2000003aff397230 */ /* 0x100fe20000004100 */
[-C--:B------:R-:W-:Y:S01]  /*6e90*/  F2FP.F16.E4M3.UNPACK_B R65, R67.reuse ;  /* 0x00000043ff41723e */ /* 0x080fe200020006ff */
[----:B------:R-:W-:Y:S01]  /*6ea0*/  HADD2.F32 R58, -RZ, R58.H1_H1 ;  /* 0x3000003aff3a7230 */ /* 0x000fe20000004100 */
[----:B------:R-:W-:Y:S01]  /*6eb0*/  F2FP.F16.E4M3.UNPACK_B R64, R66.H1 ;  /* 0x00000042ff40723e */ /* 0x000fe200030006ff */
[--C-:B------:R-:W-:Y:S01]  /*6ec0*/  HADD2.F32 R61, -RZ, R62.reuse.H0_H0 ;  /* 0x2000003eff3d7230 */ /* 0x100fe20000004100 */
[----:B------:R-:W-:Y:S01]  /*6ed0*/  F2FP.F16.E4M3.UNPACK_B R67, R67.H1 ;  /* 0x00000043ff43723e */ /* 0x000fe200030006ff */
[----:B------:R-:W-:Y:S01]  /*6ee0*/  HADD2.F32 R62, -RZ, R62.H1_H1 ;  /* 0x3000003eff3e7230 */ /* 0x000fe20000004100 */
[----:B------:R-:W-:Y:S01]  /*6ef0*/  IADD3 R36, PT, PT, R36, 0x1, RZ ;  /* 0x0000000124247810 */ /* 0x000fe20007ffe0ff */
[C---:B----4-:R-:W-:Y:S01]  /*6f00*/  FMUL R4, R38.reuse, R4 ;  /* 0x0000000426047220 */ /* 0x050fe20000400000 */
[C---:B------:R-:W-:Y:S01]  /*6f10*/  FMUL R5, R38.reuse, R5 ;  /* 0x0000000526057220 */ /* 0x040fe20000400000 */
[C---:B------:R-:W-:Y:S01]  /*6f20*/  FMUL R8, R38.reuse, R8 ;  /* 0x0000000826087220 */ /* 0x040fe20000400000 */
[C---:B------:R-:W-:Y:S01]  /*6f30*/  FMUL R9, R38.reuse, R9 ;  /* 0x0000000926097220 */ /* 0x040fe20000400000 */
[C---:B------:R-:W-:Y:S01]  /*6f40*/  FFMA R4, R39.reuse, R0, R4 ;  /* 0x0000000027047223 */ /* 0x040fe20000000004 */
[C---:B------:R-:W-:Y:S01]  /*6f50*/  FFMA R5, R39.reuse, R2, R5 ;  /* 0x0000000227057223 */ /* 0x040fe20000000005 */
[C---:B------:R-:W-:Y:S01]  /*6f60*/  FMUL R12, R38.reuse, R12 ;  /* 0x0000000c260c7220 */ /* 0x040fe20000400000 */
        /* <DEDUP_REMOVED lines=10> */
[----:B------:R-:W-:Y:S02]  /*7010*/  HADD2.F32 R44, -RZ, R44.H1_H1 ;  /* 0x3000002cff2c7230 */ /* 0x000fe40000004100 */
[C---:B------:R-:W-:Y:S01]  /*7020*/  FMUL R10, R38.reuse, R10 ;  /* 0x0000000a260a7220 */ /* 0x040fe20000400000 */
[C---:B------:R-:W-:Y:S01]  /*7030*/  FFMA R6, R39.reuse, R3, R6 ;  /* 0x0000000327067223 */ /* 0x040fe20000000006 */
[C---:B------:R-:W-:Y:S01]  /*7040*/  FFMA R7, R39.reuse, R40, R7 ;  /* 0x0000002827077223 */ /* 0x040fe20000000007 */
[C---:B------:R-:W-:Y:S01]  /*7050*/  FFMA R8, R39.reuse, R41, R8 ;  /* 0x0000002927087223 */ /* 0x040fe20000000008 */
[C---:B------:R-:W-:Y:S01]  /*7060*/  FFMA R9, R39.reuse, R42, R9 ;  /* 0x0000002a27097223 */ /* 0x040fe20000000009 */
[----:B------:R-:W-:Y:S01]  /*7070*/  FFMA R10, R39, R43, R10 ;  /* 0x0000002b270a7223 */ /* 0x000fe2000000000a */
[--C-:B------:R-:W-:Y:S01]  /*7080*/  HADD2.F32 R40, -RZ, R65.reuse.H0_H0 ;  /* 0x20000041ff287230 */ /* 0x100fe20000004100 */
[----:B------:R-:W-:Y:S01]  /*7090*/  F2FP.SATFINITE.E4M3.F32.PACK_AB_MERGE_C R86, R7, R6, RZ ;  /* 0x000000060756723e */ /* 0x000fe200048070ff */
[C---:B------:R-:W-:Y:S01]  /*70a0*/  FMUL R7, R38.reuse, R24 ;  /* 0x0000001826077220 */ /* 0x040fe20000400000 */
[C---:B------:R-:W-:Y:S01]  /*70b0*/  FMUL R24, R38.reuse, R29 ;  /* 0x0000001d26187220 */ /* 0x040fe20000400000 */
[C---:B------:R-:W-:Y:S01]  /*70c0*/  FMUL R29, R38.reuse, R34 ;  /* 0x00000022261d7220 */ /* 0x040fe20000400000 */
[----:B------:R-:W-:Y:S02]  /*70d0*/  HADD2.F32 R65, -RZ, R65.H1_H1 ;  /* 0x30000041ff417230 */ /* 0x000fe40000004100 */
[C---:B------:R-:W-:Y:S01]  /*70e0*/  FMUL R11, R38.reuse, R11 ;  /* 0x0000000b260b7220 */ /* 0x040fe20000400000 */
[--C-:B------:R-:W-:Y:S02]  /*70f0*/  HADD2.F32 R47, -RZ, R48.reuse.H0_H0 ;  /* 0x20000030ff2f7230 */ /* 0x100fe40000004100 */
[C---:B------:R-:W-:Y:S01]  /*7100*/  FMUL R14, R38.reuse, R14 ;  /* 0x0000000e260e7220 */ /* 0x040fe20000400000 */
[----:B------:R-:W-:Y:S02]  /*7110*/  HADD2.F32 R48, -RZ, R48.H1_H1 ;  /* 0x30000030ff307230 */ /* 0x000fe40000004100 */
[C---:B------:R-:W-:Y:S01]  /*7120*/  FFMA R11, R39.reuse, R44, R11 ;  /* 0x0000002c270b7223 */ /* 0x040fe2000000000b */
[C---:B------:R-:W-:Y:S01]  /*7130*/  FFMA R12, R39.reuse, R45, R12 ;  /* 0x0000002d270c7223 */ /* 0x040fe2000000000c */
[C---:B------:R-:W-:Y:S01]  /*7140*/  FFMA R13, R39.reuse, R46, R13 ;  /* 0x0000002e270d7223 */ /* 0x040fe2000000000d */
[----:B------:R-:W-:Y:S01]  /*7150*/  FFMA R14, R39, R47, R14 ;  /* 0x0000002f270e7223 */ /* 0x000fe2000000000e */
[C---:B------:R-:W-:Y:S01]  /*7160*/  FMUL R15, R38.reuse, R15 ;  /* 0x0000000f260f7220 */ /* 0x040fe20000400000 */
[--C-:B------:R-:W-:Y:S01]  /*7170*/  HADD2.F32 R51, -RZ, R52.reuse.H0_H0 ;  /* 0x20000034ff337230 */ /* 0x100fe20000004100 */
[----:B------:R-:W-:Y:S01]  /*7180*/  F2FP.SATFINITE.E4M3.F32.PACK_AB_MERGE_C R10, R11, R10, RZ ;  /* 0x0000000a0b0a723e */ /* 0x000fe200048070ff */
[----:B------:R-:W-:Y:S02]  /*7190*/  HADD2.F32 R52, -RZ, R52.H1_H1 ;  /* 0x30000034ff347230 */ /* 0x000fe40000004100 */
[C---:B------:R-:W-:Y:S01]  /*71a0*/  FFMA R15, R39.reuse, R48, R15 ;  /* 0x00000030270f7223 */ /* 0x040fe2000000000f */
[C---:B------:R-:W-:Y:S01]  /*71b0*/  FFMA R16, R39.reuse, R49, R16 ;  /* 0x0000003127107223 */ /* 0x040fe20000000010 */
[C---:B------:R-:W-:Y:S01]  /*71c0*/  FFMA R17, R39.reuse, R50, R17 ;  /* 0x0000003227117223 */ /* 0x040fe20000000011 */
[C---:B------:R-:W-:Y:S01]  /*71d0*/  FMUL R18, R38.reuse, R18 ;  /* 0x0000001226127220 */ /* 0x040fe20000400000 */
[C---:B------:R-:W-:Y:S01]  /*71e0*/  FMUL R19, R38.reuse, R19 ;  /* 0x0000001326137220 */ /* 0x040fe20000400000 */
[--C-:B------:R-:W-:Y:S02]  /*71f0*/  HADD2.F32 R55, -RZ, R56.reuse.H0_H0 ;  /* 0x20000038ff377230 */ /* 0x100fe40000004100 */
[C---:B------:R-:W-:Y:S01]  /*7200*/  FMUL R3, R38.reuse, R22 ;  /* 0x0000001626037220 */ /* 0x040fe20000400000 */
[C---:B------:R-:W-:Y:S01]  /*7210*/  FFMA R18, R39.reuse, R51, R18 ;  /* 0x0000003327127223 */ /* 0x040fe20000000012 */
[----:B------:R-:W-:Y:S02]  /*7220*/  HADD2.F32 R56, -RZ, R56.H1_H1 ;  /* 0x30000038ff387230 */ /* 0x000fe40000004100 */
[C---:B------:R-:W-:Y:S01]  /*7230*/  FFMA R19, R39.reuse, R52, R19 ;  /* 0x0000003427137223 */ /* 0x040fe20000000013 */
[C---:B------:R-:W-:Y:S01]  /*7240*/  FMUL R6, R38.reuse, R23 ;  /* 0x0000001726067220 */ /* 0x040fe20000400000 */
[C---:B------:R-:W-:Y:S01]  /*7250*/  FFMA R0, R39.reuse, R53, R0 ;  /* 0x0000003527007223 */ /* 0x040fe20000000000 */
[C---:B------:R-:W-:Y:S01]  /*7260*/  FFMA R2, R39.reuse, R54, R2 ;  /* 0x0000003627027223 */ /* 0x040fe20000000002 */
[--C-:B------:R-:W-:Y:S02]  /*7270*/  HADD2.F32 R59, -RZ, R60.reuse.H0_H0 ;  /* 0x2000003cff3b7230 */ /* 0x100fe40000004100 */
[C---:B------:R-:W-:Y:S01]  /*7280*/  FFMA R3, R39.reuse, R55, R3 ;  /* 0x0000003727037223 */ /* 0x040fe20000000003 */
[----:B------:R-:W-:Y:S02]  /*7290*/  HADD2.F32 R60, -RZ, R60.H1_H1 ;  /* 0x3000003cff3c7230 */ /* 0x000fe40000004100 */
[C---:B------:R-:W-:Y:S01]  /*72a0*/  FMUL R21, R38.reuse, R26 ;  /* 0x0000001a26157220 */ /* 0x040fe20000400000 */
[C---:B------:R-:W-:Y:S01]  /*72b0*/  FMUL R22, R38.reuse, R27 ;  /* 0x0000001b26167220 */ /* 0x040fe20000400000 */
[C---:B------:R-:W-:Y:S01]  /*72c0*/  FFMA R6, R39.reuse, R56, R6 ;  /* 0x0000003827067223 */ /* 0x040fe20000000006 */
[C---:B------:R-:W-:Y:S01]  /*72d0*/  FFMA R7, R39.reuse, R57, R7 ;  /* 0x0000003927077223 */ /* 0x040fe20000000007 */
[C---:B------:R-:W-:Y:S01]  /*72e0*/  FMUL R23, R38.reuse, R28 ;  /* 0x0000001c26177220 */ /* 0x040fe20000400000 */
[C---:B------:R-:W-:Y:S01]  /*72f0*/  FFMA R20, R39.reuse, R58, R20 ;  /* 0x0000003a27147223 */ /* 0x040fe20000000014 */
[--C-:B------:R-:W-:Y:S02]  /*7300*/  HADD2.F32 R63, -RZ, R64.reuse.H0_H0 ;  /* 0x20000040ff3f7230 */ /* 0x100fe40000004100 */
[C---:B------:R-:W-:Y:S01]  /*7310*/  FFMA R21, R39.reuse, R59, R21 ;  /* 0x0000003b27157223 */ /* 0x040fe20000000015 */
[----:B------:R-:W-:Y:S02]  /*7320*/  HADD2.F32 R64, -RZ, R64.H1_H1 ;  /* 0x30000040ff407230 */ /* 0x000fe40000004100 */
[C---:B------:R-:W-:Y:S01]  /*7330*/  FFMA R22, R39.reuse, R60, R22 ;  /* 0x0000003c27167223 */ /* 0x040fe20000000016 */
[C---:B------:R-:W-:Y:S01]  /*7340*/  FMUL R26, R38.reuse, R31 ;  /* 0x0000001f261a7220 */ /* 0x040fe20000400000 */
[C---:B------:R-:W-:Y:S01]  /*7350*/  FMUL R27, R38.reuse, R32 ;  /* 0x00000020261b7220 */ /* 0x040fe20000400000 */
[C---:B------:R-:W-:Y:S01]  /*7360*/  FFMA R23, R39.reuse, R61, R23 ;  /* 0x0000003d27177223 */ /* 0x040fe20000000017 */
[----:B------:R-:W-:Y:S01]  /*7370*/  FMUL R28, R38, R33 ;  /* 0x00000021261c7220 */ /* 0x000fe20000400000 */
[C---:B------:R-:W-:Y:S01]  /*7380*/  FFMA R24, R39.reuse, R62, R24 ;  /* 0x0000003e27187223 */ /* 0x040fe20000000018 */
[--C-:B------:R-:W-:Y:S02]  /*7390*/  HADD2.F32 R66, -RZ, R67.reuse.H0_H0 ;  /* 0x20000043ff427230 */ /* 0x100fe40000004100 */
[C---:B------:R-:W-:Y:S01]  /*73a0*/  FFMA R25, R39.reuse, R63, R25 ;  /* 0x0000003f27197223 */ /* 0x040fe20000000019 */
[----:B------:R-:W-:Y:S02]  /*73b0*/  HADD2.F32 R67, -RZ, R67.H1_H1 ;  /* 0x30000043ff437230 */ /* 0x000fe40000004100 */
[----:B------:R-:W-:Y:S01]  /*73c0*/  FFMA R26, R39, R64, R26 ;  /* 0x00000040271a7223 */ /* 0x000fe2000000001a */
[----:B------:R-:W-:Y:S01]  /*73d0*/  F2FP.SATFINITE.E4M3.F32.PACK_AB_MERGE_C R14, R15, R14, RZ ;  /* 0x0000000e0f0e723e */ /* 0x000fe200048070ff */
[----:B------:R-:W-:Y:S01]  /*73e0*/  FFMA R27, R39, R40, R27 ;  /* 0x00000028271b7223 */ /* 0x000fe2000000001b */
[----:B------:R-:W-:Y:S01]  /*73f0*/  F2FP.SATFINITE.E4M3.F32.PACK_AB_MERGE_C R18, R19, R18, RZ ;  /* 0x000000121312723e */ /* 0x000fe200048070ff */
[C---:B------:R-:W-:Y:S01]  /*7400*/  FFMA R28, R39.reuse, R65, R28 ;  /* 0x00000041271c7223 */ /* 0x040fe2000000001c */
[C---:B------:R-:W-:Y:S01]  /*7410*/  FFMA R29, R39.reuse, R66, R29 ;  /* 0x00000042271d7223 */ /* 0x040fe2000000001d */
[----:B------:R-:W-:Y:S01]  /*7420*/  FFMA R30, R39, R67, R30 ;  /* 0x00000043271e7223 */ /* 0x000fe2000000001e */
[----:B------:R-:W-:Y:S02]  /*7430*/  F2FP.SATFINITE.E4M3.F32.PACK_AB_MERGE_C R32, R5, R4, R86 ;  /* 0x000000040520723e */ /* 0x000fe40004807056 */
[----:B------:R-:W-:Y:S02]  /*7440*/  F2FP.SATFINITE.E4M3.F32.PACK_AB_MERGE_C R33, R9, R8, R10 ;  /* 0x000000080921723e */ /* 0x000fe4000480700a */
[----:B------:R-:W-:Y:S02]  /*7450*/  F2FP.SATFINITE.E4M3.F32.PACK_AB_MERGE_C R34, R13, R12, R14 ;  /* 0x0000000c0d22723e */ /* 0x000fe4000480700e */
[----:B------:R-:W-:Y:S02]  /*7460*/  F2FP.SATFINITE.E4M3.F32.PACK_AB_MERGE_C R35, R17, R16, R18 ;  /* 0x000000101123723e */ /* 0x000fe40004807012 */
[----:B------:R-:W-:Y:S02]  /*7470*/  F2FP.SATFINITE.E4M3.F32.PACK_AB_MERGE_C R3, R6, R3, RZ ;  /* 0x000000030603723e */ /* 0x000fe400048070ff */
[----:B------:R-:W-:Y:S01]  /*7480*/  F2FP.SATFINITE.E4M3.F32.PACK_AB_MERGE_C R5, R22, R21, RZ ;  /* 0x000000151605723e */ /* 0x000fe200048070ff */
[----:B------:R1:W-:Y:S01]  /*7490*/  STS.128 [R78+UR44+0x1400], R32 ;  /* 0x001400204e007988 */ /* 0x0003e20008000c2c */
[----:B------:R-:W-:Y:S02]  /*74a0*/  F2FP.SATFINITE.E4M3.F32.PACK_AB_MERGE_C R6, R26, R25, RZ ;  /* 0x000000191a06723e */ /* 0x000fe400048070ff */
[----:B------:R-:W-:Y:S02]  /*74b0*/  F2FP.SATFINITE.E4M3.F32.PACK_AB_MERGE_C R29, R30, R29, RZ ;  /* 0x0000001d1e1d723e */ /* 0x000fe400048070ff */
[----:B------:R-:W-:Y:S02]  /*74c0*/  F2FP.SATFINITE.E4M3.F32.PACK_AB_MERGE_C R5, R20, R7, R5 ;  /* 0x000000071405723e */ /* 0x000fe40004807005 */
[----:B------:R-:W-:Y:S02]  /*74d0*/  F2FP.SATFINITE.E4M3.F32.PACK_AB_MERGE_C R4, R2, R0, R3 ;  /* 0x000000000204723e */ /* 0x000fe40004807003 */
[----:B------:R-:W-:Y:S02]  /*74e0*/  F2FP.SATFINITE.E4M3.F32.PACK_AB_MERGE_C R6, R24, R23, R6 ;  /* 0x000000171806723e */ /* 0x000fe40004807006 */
[----:B------:R-:W-:Y:S05]  /*74f0*/  F2FP.SATFINITE.E4M3.F32.PACK_AB_MERGE_C R7, R28, R27, R29 ;  /* 0x0000001b1c07723e */ /* 0x000fea000480701d */
[----:B------:R1:W-:Y:S01]  /*7500*/  STS.128 [R77+0x1010], R4 ;  /* 0x001010044d007388 */ /* 0x0003e20000000c00 */
[----:B------:R-:W-:Y:S01]  /*7510*/  @!PT LDS RZ, [RZ] ;  /* 0x00000000fffff984 */ /* 0x000fe20000000800 */
[----:B------:R-:W-:Y:S01]  /*7520*/  @!PT LDS RZ, [RZ] ;  /* 0x00000000fffff984 */ /* 0x000fe20000000800 */
[----:B------:R-:W-:Y:S01]  /*7530*/  @!PT LDS RZ, [RZ] ;  /* 0x00000000fffff984 */ /* 0x000fe20000000800 */
[----:B------:R-:W-:Y:S01]  /*7540*/  @!PT LDS RZ, [RZ] ;  /* 0x00000000fffff984 */ /* 0x000fe20000000800 */
[----:B------:R3:W-:Y:S07]  /*7550*/  MEMBAR.ALL.CTA ;  /* 0x0000000000007992 */ /* 0x0007ee0000008000 */
[----:B---3--:R-:W3:Y:S02]  /*7560*/  FENCE.VIEW.ASYNC.S ;  /* 0x00000000000073c6 */ /* 0x008ee40000000000 */
[----:B---3--:R-:W-:Y:S06]  /*7570*/  BAR.SYNC.DEFER_BLOCKING 0x1, 0x80 ;  /* 0x0042000000007b1d */ /* 0x008fec0000010000 */
[----:B------:R-:W-:Y:S05]  /*7580*/  @P0 BRA `(.L_x_124) ;  /* 0x0000000000300947 */ /* 0x000fea0003800000 */
[----:B------:R-:W-:Y:S02]  /*7590*/  UIADD3 UR4, UPT, UPT, UR44, 0x1400, URZ ;  /* 0x000014002c047890 */ /* 0x000fe4000fffe0ff */
[----:B------:R-:W-:Y:S02]  /*75a0*/  USHF.L.U32 UR9, UR45, 0x6, URZ ;  /* 0x000000062d097899 */ /* 0x000fe400080006ff */
[----:B------:R-:W-:Y:S02]  /*75b0*/  USHF.L.U32 UR10, UR46, 0x6, URZ ;  /* 0x000000062e0a7899 */ /* 0x000fe400080006ff */
[----:B------:R-:W-:Y:S01]  /*75c0*/  MOV R85, UR4 ;  /* 0x0000000400557c02 */ /* 0x000fe20008000f00 */
[----:B------:R-:W-:Y:S01]  /*75d0*/  UIADD3 UR4, UP0, UPT, UR62, 0x680, URZ ;  /* 0x000006803e047890 */ /* 0x000fe2000ff1e0ff */
[----:B------:R-:W-:Y:S02]  /*75e0*/  UMOV UR11, UR36 ;  /* 0x00000024000b7c82 */ /* 0x000fe40008000000 */
[----:B------:R-:W-:Y:S01]  /*75f0*/  R2UR UR8, R85 ;  /* 0x00000000550872ca */ /* 0x000fe200000e0000 */
[----:B------:R-:W-:Y:S11]  /*7600*/  UIADD3.X UR5, UPT, UPT, URZ, UR63, URZ, UP0, !UPT ;  /* 0x0000003fff057290 */ /* 0x000ff600087fe4ff */
[----:B------:R-:W-:Y:S01]  /*7610*/  @!UPT UIADD3 URZ, UPT, UPT, URZ, URZ, URZ ;  /* 0x000000fffffff290 */ /* 0x000fe2000fffe0ff */
[----:B------:R3:W-:Y:S01]  /*7620*/  UTMASTG.3D [UR8], [UR4] ;  /* 0x00000008040073b5 */ /* 0x0007e20008010000 */
[----:B------:R0:W-:Y:S01]  /*7630*/  UTMACMDFLUSH ;  /* 0x00000000000079b7 */ /* 0x0001e20000000000 */
[----:B---3--:R-:W-:Y:S04]  /*7640*/  DEPBAR.LE SB0, 0x0 ;  /* 0x000080000000791a */ /* 0x008fe80000000000 */
.L_x_124:
[----:B------:R-:W-:Y:S05]  /*7650*/  BSYNC.RECONVERGENT B0 ;  /* 0x0000000000007941 */ /* 0x000fea0003800200 */
.L_x_123:
[----:B------:R-:W-:Y:S01]  /*7660*/  BAR.SYNC.DEFER_BLOCKING 0x1, 0x80 ;  /* 0x0042000000007b1d */ /* 0x000fe20000010000 */
[----:B------:R-:W-:Y:S01]  /*7670*/  ISETP.NE.AND P0, PT, R81, 0x2, PT ;  /* 0x000000025100780c */ /* 0x000fe20003f05270 */
[----:B------:R-:W-:Y:S01]  /*7680*/  UISETP.NE.AND UP0, UPT, UR47, URZ, UPT ;  /* 0x000000ff2f00728c */ /* 0x000fe2000bf05270 */
[----:B------:R-:W-:Y:S01]  /*7690*/  ISETP.NE.AND P1, PT, R36, 0x4, PT ;  /* 0x000000042400780c */ /* 0x000fe20003f25270 */
[----:B------:R-:W-:Y:S01]  /*76a0*/  UIADD3 UR45, UPT, UPT, UR37, UR57, URZ ;  /* 0x00000039252d7290 */ /* 0x000fe2000fffe0ff */
[----:B------:R-:W-:Y:S01]  /*76b0*/  SEL R2, RZ, 0x1, P0 ;  /* 0x00000001ff027807 */ /* 0x000fe20000000000 */
[----:B------:R-:W-:Y:S01]  /*76c0*/  UIADD3 UR46, UPT, UPT, UR38, UR60, URZ ;  /* 0x0000003c262e7290 */ /* 0x000fe2000fffe0ff */
[----:B------:R-:W-:Y:S02]  /*76d0*/  SEL R0, RZ, 0x1, P1 ;  /* 0x00000001ff007807 */ /* 0x000fe40000800000 */
[----:B------:R-:W-:Y:S02]  /*76e0*/  LOP3.LUT R83, R83, R2, RZ, 0x3c, !PT ;  /* 0x0000000253537212 */ /* 0x000fe400078e3cff */
[----:B------:R-:W-:Y:S02]  /*76f0*/  LOP3.LUT R84, R84, R0, RZ, 0x3c, !PT ;  /* 0x0000000054547212 */ /* 0x000fe400078e3cff */
[----:B------:R-:W-:Y:S02]  /*7700*/  SEL R81, R81, RZ, P0 ;  /* 0x000000ff51517207 */ /* 0x000fe40000000000 */
[----:B------:R-:W-:Y:S01]  /*7710*/  SEL R36, R36, RZ, P1 ;  /* 0x000000ff24247207 */ /* 0x000fe20000800000 */
[----:B------:R-:W-:Y:S01]  /*7720*/  UMOV UR36, UR51 ;  /* 0x0000003300247c82 */ /* 0x000fe20008000000 */
[----:B------:R-:W-:Y:S05]  /*7730*/  BRA.U UP0, `(.L_x_125) ;  /* 0xffffffe5002c7547 */ /* 0x000fea000b83ffff */
[----:B------:R-:W-:Y:S05]  /*7740*/  EXIT ;  /* 0x000000000000794d */ /* 0x000fea0003800000 */
.L_x_25:
[----:B---3--:R3:W4:Y:S02]  /*7750*/  SYNCS.PHASECHK.TRANS64.TRYWAIT P0, [R0+URZ+0x240], R2 ;  /* 0x00024002000075a7 */ /* 0x00872400080011ff */
[----:B----4-:R-:W-:Y:S05]  /*7760*/  @!P0 NANOSLEEP.SYNCS 0x989680 ;  /* 0x009896800000895d */ /* 0x010fea0003900000 */
[----:B------:R-:W4:Y:S02]  /*7770*/  @!P0 SYNCS.PHASECHK.TRANS64 P0, [R0+URZ+0x240], R2 ;  /* 0x00024002000085a7 */ /* 0x000f2400080010ff */
[----:B----4-:R-:W-:Y:S05]  /*7780*/  @!P0 BRA `(.L_x_25) ;  /* 0xfffffffc00f08947 */ /* 0x010fea000383ffff */
[----:B------:R-:W-:Y:S05]  /*7790*/  BRA `(.L_x_126) ;  /* 0xffffffa000d47947 */ /* 0x000fea000383ffff */
.L_x_28:
[----:B--2---:R-:W-:-:S07]  /*77a0*/  MOV R0, UR33 ;  /* 0x0000002100007c02 */ /* 0x004fce0008000f00 */
.L_x_127:
[----:B--2---:R2:W3:Y:S02]  /*77b0*/  SYNCS.PHASECHK.TRANS64.TRYWAIT P0, [R0+URZ+0xd8], R3 ;  /* 0x0000d803000075a7 */ /* 0x0044e400080011ff */
[----:B---3--:R-:W-:Y:S05]  /*77c0*/  @!P0 NANOSLEEP.SYNCS 0x989680 ;  /* 0x009896800000895d */ /* 0x008fea0003900000 */
[----:B------:R-:W3:Y:S02]  /*77d0*/  @!P0 SYNCS.PHASECHK.TRANS64 P0, [R0+URZ+0xd8], R3 ;  /* 0x0000d803000085a7 */ /* 0x000ee400080010ff */
[----:B---3--:R-:W-:Y:S05]  /*77e0*/  @!P0 BRA `(.L_x_127) ;  /* 0xfffffffc00f08947 */ /* 0x008fea000383ffff */
[----:B------:R-:W-:Y:S05]  /*77f0*/  BRA `(.L_x_27) ;  /* 0xffffffa4001c7947 */ /* 0x000fea000383ffff */
.L_x_35:
[----:B-1----:R-:W-:-:S07]  /*7800*/  MOV R0, UR17 ;  /* 0x0000001100007c02 */ /* 0x002fce0008000f00 */
.L_x_128:
[----:B-1----:R1:W2:Y:S02]  /*7810*/  SYNCS.PHASECHK.TRANS64.TRYWAIT P0, [R0+URZ+0xd8], R3 ;  /* 0x0000d803000075a7 */ /* 0x0022a400080011ff */
[----:B--2---:R-:W-:Y:S05]  /*7820*/  @!P0 NANOSLEEP.SYNCS 0x989680 ;  /* 0x009896800000895d */ /* 0x004fea0003900000 */
[----:B------:R-:W2:Y:S02]  /*7830*/  @!P0 SYNCS.PHASECHK.TRANS64 P0, [R0+URZ+0xd8], R3 ;  /* 0x0000d803000085a7 */ /* 0x000ea400080010ff */
[----:B--2---:R-:W-:Y:S05]  /*7840*/  @!P0 BRA `(.L_x_128) ;  /* 0xfffffffc00f08947 */ /* 0x004fea000383ffff */
[----:B------:R-:W-:Y:S05]  /*7850*/  BRA `(.L_x_34) ;  /* 0xffffffa400d87947 */ /* 0x000fea000383ffff */
.L_x_40:
[----:B-1----:R1:W2:Y:S02]  /*7860*/  SYNCS.PHASECHK.TRANS64.TRYWAIT P0, [R3+URZ+0x1d0], R0 ;  /* 0x0001d000030075a7 */ /* 0x0022a400080011ff */
[----:B--2---:R-:W-:Y:S05]  /*7870*/  @!P0 NANOSLEEP.SYNCS 0x989680 ;  /* 0x009896800000895d */ /* 0x004fea0003900000 */
[----:B------:R-:W2:Y:S02]  /*7880*/  @!P0 SYNCS.PHASECHK.TRANS64 P0, [R3+URZ+0x1d0], R0 ;  /* 0x0001d000030085a7 */ /* 0x000ea400080010ff */
[----:B--2---:R-:W-:Y:S05]  /*7890*/  @!P0 BRA `(.L_x_40) ;  /* 0xfffffffc00f08947 */ /* 0x004fea000383ffff */
[----:B------:R-:W-:Y:S05]  /*78a0*/  BRA `(.L_x_129) ;  /* 0xffffffa8007c7947 */ /* 0x000fea000383ffff */
.L_x_44:
[----:B------:R-:W-:-:S07]  /*78b0*/  MOV R0, UR4 ;  /* 0x0000000400007c02 */ /* 0x000fce0008000f00 */
.L_x_130:
[----:B-1----:R1:W2:Y:S02]  /*78c0*/  SYNCS.PHASECHK.TRANS64.TRYWAIT P0, [R0+URZ], R2 ;  /* 0x00000002000075a7 */ /* 0x0022a400080011ff */
[----:B--2---:R-:W-:Y:S05]  /*78d0*/  @!P0 NANOSLEEP.SYNCS 0x989680 ;  /* 0x009896800000895d */ /* 0x004fea0003900000 */
[----:B------:R-:W2:Y:S02]  /*78e0*/  @!P0 SYNCS.PHASECHK.TRANS64 P0, [R0+URZ], R2 ;  /* 0x00000002000085a7 */ /* 0x000ea400080010ff */
[----:B--2---:R-:W-:Y:S05]  /*78f0*/  @!P0 BRA `(.L_x_130) ;  /* 0xfffffffc00f08947 */ /* 0x004fea000383ffff */
[----:B------:R-:W-:Y:S05]  /*7900*/  BRA `(.L_x_131) ;  /* 0xffffffb000207947 */ /* 0x000fea000383ffff */
.L_x_45:
[----:B------:R-:W-:-:S07]  /*7910*/  MOV R0, UR5 ;  /* 0x0000000500007c02 */ /* 0x000fce0008000f00 */
.L_x_132:
[----:B-1----:R1:W2:Y:S02]  /*7920*/  SYNCS.PHASECHK.TRANS64.TRYWAIT P0, [R0+URZ], R3 ;  /* 0x00000003000075a7 */ /* 0x0022a400080011ff */
[----:B--2---:R-:W-:Y:S05]  /*7930*/  @!P0 NANOSLEEP.SYNCS 0x989680 ;  /* 0x009896800000895d */ /* 0x004fea0003900000 */
[----:B------:R-:W2:Y:S02]  /*7940*/  @!P0 SYNCS.PHASECHK.TRANS64 P0, [R0+URZ], R3 ;  /* 0x00000003000085a7 */ /* 0x000ea400080010ff */
[----:B--2---:R-:W-:Y:S05]  /*7950*/  @!P0 BRA `(.L_x_132) ;  /* 0xfffffffc00f08947 */ /* 0x004fea000383ffff */
[----:B------:R-:W-:Y:S05]  /*7960*/  BRA `(.L_x_133) ;  /* 0xffffffb0002c7947 */ /* 0x000fea000383ffff */
.L_x_46:
[----:B------:R-:W-:-:S07]  /*7970*/  MOV R0, UR5 ;  /* 0x0000000500007c02 */ /* 0x000fce0008000f00 */
.L_x_134:
[----:B-1----:R1:W2:Y:S02]  /*7980*/  SYNCS.PHASECHK.TRANS64.TRYWAIT P0, [R0+URZ], R3 ;  /* 0x00000003000075a7 */ /* 0x0022a400080011ff */
[----:B--2---:R-:W-:Y:S05]  /*7990*/  @!P0 NANOSLEEP.SYNCS 0x989680 ;  /* 0x009896800000895d */ /* 0x004fea0003900000 */
[----:B------:R-:W2:Y:S02]  /*79a0*/  @!P0 SYNCS.PHASECHK.TRANS64 P0, [R0+URZ], R3 ;  /* 0x00000003000085a7 */ /* 0x000ea400080010ff */
[----:B--2---:R-:W-:Y:S05]  /*79b0*/  @!P0 BRA `(.L_x_134) ;  /* 0xfffffffc00f08947 */ /* 0x004fea000383ffff */
[----:B------:R-:W-:Y:S05]  /*79c0*/  BRA `(.L_x_135) ;  /* 0xffffffb000387947 */ /* 0x000fea000383ffff */
.L_x_47:
[----:B------:R-:W-:-:S07]  /*79d0*/  MOV R0, UR5 ;  /* 0x0000000500007c02 */ /* 0x000fce0008000f00 */
.L_x_136:
[----:B-1----:R1:W2:Y:S02]  /*79e0*/  SYNCS.PHASECHK.TRANS64.TRYWAIT P0, [R0+URZ], R3 ;  /* 0x00000003000075a7 */ /* 0x0022a400080011ff */
[----:B--2---:R-:W-:Y:S05]  /*79f0*/  @!P0 NANOSLEEP.SYNCS 0x989680 ;  /* 0x009896800000895d */ /* 0x004fea0003900000 */
[----:B------:R-:W2:Y:S02]  /*7a00*/  @!P0 SYNCS.PHASECHK.TRANS64 P0, [R0+URZ], R3 ;  /* 0x00000003000085a7 */ /* 0x000ea400080010ff */
[----:B--2---:R-:W-:Y:S05]  /*7a10*/  @!P0 BRA `(.L_x_136) ;  /* 0xfffffffc00f08947 */ /* 0x004fea000383ffff */
[----:B------:R-:W-:Y:S05]  /*7a20*/  BRA `(.L_x_137) ;  /* 0xffffffb000447947 */ /* 0x000fea000383ffff */
.L_x_48:
[----:B------:R-:W-:-:S07]  /*7a30*/  MOV R0, UR5 ;  /* 0x0000000500007c02 */ /* 0x000fce0008000f00 */
.L_x_138:
[----:B-1----:R1:W2:Y:S02]  /*7a40*/  SYNCS.PHASECHK.TRANS64.TRYWAIT P0, [R0+URZ], R3 ;  /* 0x00000003000075a7 */ /* 0x0022a400080011ff */
[----:B--2---:R-:W-:Y:S05]  /*7a50*/  @!P0 NANOSLEEP.SYNCS 0x989680 ;  /* 0x009896800000895d */ /* 0x004fea0003900000 */
[----:B------:R-:W2:Y:S02]  /*7a60*/  @!P0 SYNCS.PHASECHK.TRANS64 P0, [R0+URZ], R3 ;  /* 0x00000003000085a7 */ /* 0x000ea400080010ff */
[----:B--2---:R-:W-:Y:S05]  /*7a70*/  @!P0 BRA `(.L_x_138) ;  /* 0xfffffffc00f08947 */ /* 0x004fea000383ffff */
[----:B------:R-:W-:Y:S05]  /*7a80*/  BRA `(.L_x_139) ;  /* 0xffffffb000507947 */ /* 0x000fea000383ffff */
.L_x_49:
[----:B------:R-:W-:-:S07]  /*7a90*/  MOV R0, UR5 ;  /* 0x0000000500007c02 */ /* 0x000fce0008000f00 */
.L_x_140:
[----:B-1----:R1:W2:Y:S02]  /*7aa0*/  SYNCS.PHASECHK.TRANS64.TRYWAIT P0, [R0+URZ], R3 ;  /* 0x00000003000075a7 */ /* 0x0022a400080011ff */
[----:B--2---:R-:W-:Y:S05]  /*7ab0*/  @!P0 NANOSLEEP.SYNCS 0x989680 ;  /* 0x009896800000895d */ /* 0x004fea0003900000 */
[----:B------:R-:W2:Y:S02]  /*7ac0*/  @!P0 SYNCS.PHASECHK.TRANS64 P0, [R0+URZ], R3 ;  /* 0x00000003000085a7 */ /* 0x000ea400080010ff */
[----:B--2---:R-:W-:Y:S05]  /*7ad0*/  @!P0 BRA `(.L_x_140) ;  /* 0xfffffffc00f08947 */ /* 0x004fea000383ffff */
[----:B------:R-:W-:Y:S05]  /*7ae0*/  BRA `(.L_x_141) ;  /* 0xffffffb0005c7947 */ /* 0x000fea000383ffff */
.L_x_50:
[----:B------:R-:W-:-:S07]  /*7af0*/  MOV R0, UR5 ;  /* 0x0000000500007c02 */ /* 0x000fce0008000f00 */
.L_x_142:
[----:B-1----:R1:W2:Y:S02]  /*7b00*/  SYNCS.PHASECHK.TRANS64.TRYWAIT P0, [R0+URZ], R3 ;  /* 0x00000003000075a7 */ /* 0x0022a400080011ff */
[----:B--2---:R-:W-:Y:S05]  /*7b10*/  @!P0 NANOSLEEP.SYNCS 0x989680 ;  /* 0x009896800000895d */ /* 0x004fea0003900000 */
[----:B------:R-:W2:Y:S02]  /*7b20*/  @!P0 SYNCS.PHASECHK.TRANS64 P0, [R0+URZ], R3 ;  /* 0x00000003000085a7 */ /* 0x000ea400080010ff */
[----:B--2---:R-:W-:Y:S05]  /*7b30*/  @!P0 BRA `(.L_x_142) ;  /* 0xfffffffc00f08947 */ /* 0x004fea000383ffff */
[----:B------:R-:W-:Y:S05]  /*7b40*/  BRA `(.L_x_143) ;  /* 0xffffffb000687947 */ /* 0x000fea000383ffff */
.L_x_51:
[----:B------:R-:W-:-:S07]  /*7b50*/  MOV R0, UR5 ;  /* 0x0000000500007c02 */ /* 0x000fce0008000f00 */
.L_x_144:
[----:B-1----:R1:W2:Y:S02]  /*7b60*/  SYNCS.PHASECHK.TRANS64.TRYWAIT P0, [R0+URZ], R3 ;  /* 0x00000003000075a7 */ /* 0x0022a400080011ff */
[----:B--2---:R-:W-:Y:S05]  /*7b70*/  @!P0 NANOSLEEP.SYNCS 0x989680 ;  /* 0x009896800000895d */ /* 0x004fea0003900000 */
[----:B------:R-:W2:Y:S02]  /*7b80*/  @!P0 SYNCS.PHASECHK.TRANS64 P0, [R0+URZ], R3 ;  /* 0x00000003000085a7 */ /* 0x000ea400080010ff */
[----:B--2---:R-:W-:Y:S05]  /*7b90*/  @!P0 BRA `(.L_x_144) ;  /* 0xfffffffc00f08947 */ /* 0x004fea000383ffff */
[----:B------:R-:W-:Y:S05]  /*7ba0*/  BRA `(.L_x_145) ;  /* 0xffffffb000747947 */ /* 0x000fea000383ffff */
.L_x_52:
[----:B------:R-:W-:-:S07]  /*7bb0*/  MOV R0, UR5 ;  /* 0x0000000500007c02 */ /* 0x000fce0008000f00 */
.L_x_146:
[----:B-1----:R1:W2:Y:S02]  /*7bc0*/  SYNCS.PHASECHK.TRANS64.TRYWAIT P0, [R0+URZ], R3 ;  /* 0x00000003000075a7 */ /* 0x0022a400080011ff */
[----:B--2---:R-:W-:Y:S05]  /*7bd0*/  @!P0 NANOSLEEP.SYNCS 0x989680 ;  /* 0x009896800000895d */ /* 0x004fea0003900000 */
[----:B------:R-:W2:Y:S02]  /*7be0*/  @!P0 SYNCS.PHASECHK.TRANS64 P0, [R0+URZ], R3 ;  /* 0x00000003000085a7 */ /* 0x000ea400080010ff */
[----:B--2---:R-:W-:Y:S05]  /*7bf0*/  @!P0 BRA `(.L_x_146) ;  /* 0xfffffffc00f08947 */ /* 0x004fea000383ffff */
[----:B------:R-:W-:Y:S05]  /*7c00*/  BRA `(.L_x_147) ;  /* 0xffffffb000807947 */ /* 0x000fea000383ffff */
.L_x_53:
[----:B------:R-:W-:-:S07]  /*7c10*/  MOV R0, UR5 ;  /* 0x0000000500007c02 */ /* 0x000fce0008000f00 */
.L_x_148:
[----:B-1----:R1:W2:Y:S02]  /*7c20*/  SYNCS.PHASECHK.TRANS64.TRYWAIT P0, [R0+URZ], R3 ;  /* 0x00000003000075a7 */ /* 0x0022a400080011ff */
[----:B--2---:R-:W-:Y:S05]  /*7c30*/  @!P0 NANOSLEEP.SYNCS 0x989680 ;  /* 0x009896800000895d */ /* 0x004fea0003900000 */
[----:B------:R-:W2:Y:S02]  /*7c40*/  @!P0 SYNCS.PHASECHK.TRANS64 P0, [R0+URZ], R3 ;  /* 0x00000003000085a7 */ /* 0x000ea400080010ff */
[----:B--2---:R-:W-:Y:S05]  /*7c50*/  @!P0 BRA `(.L_x_148) ;  /* 0xfffffffc00f08947 */ /* 0x004fea000383ffff */
[----:B------:R-:W-:Y:S05]  /*7c60*/  BRA `(.L_x_149) ;  /* 0xffffffb0008c7947 */ /* 0x000fea000383ffff */
.L_x_54:
[----:B------:R-:W-:-:S07]  /*7c70*/  MOV R0, UR5 ;  /* 0x0000000500007c02 */ /* 0x000fce0008000f00 */
.L_x_150:
[----:B-1----:R1:W2:Y:S02]  /*7c80*/  SYNCS.PHASECHK.TRANS64.TRYWAIT P0, [R0+URZ], R3 ;  /* 0x00000003000075a7 */ /* 0x0022a400080011ff */
[----:B--2---:R-:W-:Y:S05]  /*7c90*/  @!P0 NANOSLEEP.SYNCS 0x989680 ;  /* 0x009896800000895d */ /* 0x004fea0003900000 */
[----:B------:R-:W2:Y:S02]  /*7ca0*/  @!P0 SYNCS.PHASECHK.TRANS64 P0, [R0+URZ], R3 ;  /* 0x00000003000085a7 */ /* 0x000ea400080010ff */
[----:B--2---:R-:W-:Y:S05]  /*7cb0*/  @!P0 BRA `(.L_x_150) ;  /* 0xfffffffc00f08947 */ /* 0x004fea000383ffff */
[----:B------:R-:W-:Y:S05]  /*7cc0*/  BRA `(.L_x_151) ;  /* 0xffffffb000987947 */ /* 0x000fea000383ffff */
.L_x_55:
[----:B------:R-:W-:-:S07]  /*7cd0*/  MOV R0, UR5 ;  /* 0x0000000500007c02 */ /* 0x000fce0008000f00 */
.L_x_152:
[----:B-1----:R1:W2:Y:S02]  /*7ce0*/  SYNCS.PHASECHK.TRANS64.TRYWAIT P0, [R0+URZ], R3 ;  /* 0x00000003000075a7 */ /* 0x0022a400080011ff */
[----:B--2---:R-:W-:Y:S05]  /*7cf0*/  @!P0 NANOSLEEP.SYNCS 0x989680 ;  /* 0x009896800000895d */ /* 0x004fea0003900000 */
[----:B------:R-:W2:Y:S02]  /*7d00*/  @!P0 SYNCS.PHASECHK.TRANS64 P0, [R0+URZ], R3 ;  /* 0x00000003000085a7 */ /* 0x000ea400080010ff */
[----:B--2---:R-:W-:Y:S05]  /*7d10*/  @!P0 BRA `(.L_x_152) ;  /* 0xfffffffc00f08947 */ /* 0x004fea000383ffff */
[----:B------:R-:W-:Y:S05]  /*7d20*/  BRA `(.L_x_153) ;  /* 0xffffffb000a47947 */ /* 0x000fea000383ffff */
.L_x_56:
[----:B------:R-:W-:-:S07]  /*7d30*/  MOV R0, UR5 ;  /* 0x0000000500007c02 */ /* 0x000fce0008000f00 */
.L_x_154:
[----:B-1----:R1:W2:Y:S02]  /*7d40*/  SYNCS.PHASECHK.TRANS64.TRYWAIT P0, [R0+URZ], R3 ;  /* 0x00000003000075a7 */ /* 0x0022a400080011ff */
[----:B--2---:R-:W-:Y:S05]  /*7d50*/  @!P0 NANOSLEEP.SYNCS 0x989680 ;  /* 0x009896800000895d */ /* 0x004fea0003900000 */
[----:B------:R-:W2:Y:S02]  /*7d60*/  @!P0 SYNCS.PHASECHK.TRANS64 P0, [R0+URZ], R3 ;  /* 0x00000003000085a7 */ /* 0x000ea400080010ff */
[----:B--2---:R-:W-:Y:S05]  /*7d70*/  @!P0 BRA `(.L_x_154) ;  /* 0xfffffffc00f08947 */ /* 0x004fea000383ffff */
[----:B------:R-:W-:Y:S05]  /*7d80*/  BRA `(.L_x_155) ;  /* 0xffffffb000b07947 */ /* 0x000fea000383ffff */
.L_x_57:
[----:B------:R-:W-:-:S07]  /*7d90*/  MOV R0, UR5 ;  /* 0x0000000500007c02 */ /* 0x000fce0008000f00 */
.L_x_156:
[----:B-1----:R1:W2:Y:S02]  /*7da0*/  SYNCS.PHASECHK.TRANS64.TRYWAIT P0, [R0+URZ], R3 ;  /* 0x00000003000075a7 */ /* 0x0022a400080011ff */
[----:B--2---:R-:W-:Y:S05]  /*7db0*/  @!P0 NANOSLEEP.SYNCS 0x989680 ;  /* 0x009896800000895d */ /* 0x004fea0003900000 */
[----:B------:R-:W2:Y:S02]  /*7dc0*/  @!P0 SYNCS.PHASECHK.TRANS64 P0, [R0+URZ], R3 ;  /* 0x00000003000085a7 */ /* 0x000ea400080010ff */
[----:B--2---:R-:W-:Y:S05]  /*7dd0*/  @!P0 BRA `(.L_x_156) ;  /* 0xfffffffc00f08947 */ /* 0x004fea000383ffff */
[----:B------:R-:W-:Y:S05]  /*7de0*/  BRA `(.L_x_157) ;  /* 0xffffffb000bc7947 */ /* 0x000fea000383ffff */
.L_x_58:
[----:B------:R-:W-:-:S07]  /*7df0*/  MOV R0, UR5 ;  /* 0x0000000500007c02 */ /* 0x000fce0008000f00 */
.L_x_158:
[----:B-1----:R1:W2:Y:S02]  /*7e00*/  SYNCS.PHASECHK.TRANS64.TRYWAIT P0, [R0+URZ], R3 ;  /* 0x00000003000075a7 */ /* 0x0022a400080011ff */
[----:B--2---:R-:W-:Y:S05]  /*7e10*/  @!P0 NANOSLEEP.SYNCS 0x989680 ;  /* 0x009896800000895d */ /* 0x004fea0003900000 */
[----:B------:R-:W2:Y:S02]  /*7e20*/  @!P0 SYNCS.PHASECHK.TRANS64 P0, [R0+URZ], R3 ;  /* 0x00000003000085a7 */ /* 0x000ea400080010ff */
[----:B--2---:R-:W-:Y:S05]  /*7e30*/  @!P0 BRA `(.L_x_158) ;  /* 0xfffffffc00f08947 */ /* 0x004fea000383ffff */
[----:B------:R-:W-:Y:S05]  /*7e40*/  BRA `(.L_x_159) ;  /* 0xffffffb000c87947 */ /* 0x000fea000383ffff */
.L_x_59:
[----:B------:R-:W-:-:S07]  /*7e50*/  MOV R0, UR5 ;  /* 0x0000000500007c02 */ /* 0x000fce0008000f00 */
.L_x_160:
[----:B-1----:R1:W2:Y:S02]  /*7e60*/  SYNCS.PHASECHK.TRANS64.TRYWAIT P0, [R0+URZ], R3 ;  /* 0x00000003000075a7 */ /* 0x0022a400080011ff */
[----:B--2---:R-:W-:Y:S05]  /*7e70*/  @!P0 NANOSLEEP.SYNCS 0x989680 ;  /* 0x009896800000895d */ /* 0x004fea0003900000 */
[----:B------:R-:W2:Y:S02]  /*7e80*/  @!P0 SYNCS.PHASECHK.TRANS64 P0, [R0+URZ], R3 ;  /* 0x00000003000085a7 */ /* 0x000ea400080010ff */
[----:B--2---:R-:W-:Y:S05]  /*7e90*/  @!P0 BRA `(.L_x_160) ;  /* 0xfffffffc00f08947 */ /* 0x004fea000383ffff */
[----:B------:R-:W-:Y:S05]  /*7ea0*/  BRA `(.L_x_161) ;  /* 0xffffffb000d47947 */ /* 0x000fea000383ffff */
.L_x_60:
[----:B------:R-:W-:-:S07]  /*7eb0*/  MOV R0, UR5 ;  /* 0x0000000500007c02 */ /* 0x000fce0008000f00 */
.L_x_162:
[----:B-1----:R1:W2:Y:S02]  /*7ec0*/  SYNCS.PHASECHK.TRANS64.TRYWAIT P0, [R0+URZ], R3 ;  /* 0x00000003000075a7 */ /* 0x0022a400080011ff */
[----:B--2---:R-:W-:Y:S05]  /*7ed0*/  @!P0 NANOSLEEP.SYNCS 0x989680 ;  /* 0x009896800000895d */ /* 0x004fea0003900000 */
[----:B------:R-:W2:Y:S02]  /*7ee0*/  @!P0 SYNCS.PHASECHK.TRANS64 P0, [R0+URZ], R3 ;  /* 0x00000003000085a7 */ /* 0x000ea400080010ff */
[----:B--2---:R-:W-:Y:S05]  /*7ef0*/  @!P0 BRA `(.L_x_162) ;  /* 0xfffffffc00f08947 */ /* 0x004fea000383ffff */
[----:B------:R-:W-:Y:S05]  /*7f00*/  BRA `(.L_x_163) ;  /* 0xffffffb000e07947 */ /* 0x000fea000383ffff */
.L_x_61:
[----:B------:R-:W-:-:S07]  /*7f10*/  MOV R0, UR5 ;  /* 0x0000000500007c02 */ /* 0x000fce0008000f00 */
.L_x_164:
[----:B-1----:R1:W2:Y:S02]  /*7f20*/  SYNCS.PHASECHK.TRANS64.TRYWAIT P0, [R0+URZ], R3 ;  /* 0x00000003000075a7 */ /* 0x0022a400080011ff */
[----:B--2---:R-:W-:Y:S05]  /*7f30*/  @!P0 NANOSLEEP.SYNCS 0x989680 ;  /* 0x009896800000895d */ /* 0x004fea0003900000 */
[----:B------:R-:W2:Y:S02]  /*7f40*/  @!P0 SYNCS.PHASECHK.TRANS64 P0, [R0+URZ], R3 ;  /* 0x00000003000085a7 */ /* 0x000ea400080010ff */
[----:B--2---:R-:W-:Y:S05]  /*7f50*/  @!P0 BRA `(.L_x_164) ;  /* 0xfffffffc00f08947 */ /* 0x004fea000383ffff */
[----:B------:R-:W-:Y:S05]  /*7f60*/  BRA `(.L_x_165) ;  /* 0xffffffb000ec7947 */ /* 0x000fea000383ffff */
.L_x_62:
[----:B------:R-:W-:-:S07]  /*7f70*/  MOV R0, UR5 ;  /* 0x0000000500007c02 */ /* 0x000fce0008000f00 */
.L_x_166:
[----:B-1----:R1:W2:Y:S02]  /*7f80*/  SYNCS.PHASECHK.TRANS64.TRYWAIT P0, [R0+URZ], R3 ;  /* 0x00000003000075a7 */ /* 0x0022a400080011ff */
[----:B--2---:R-:W-:Y:S05]  /*7f90*/  @!P0 NANOSLEEP.SYNCS 0x989680 ;  /* 0x009896800000895d */ /* 0x004fea0003900000 */
[----:B------:R-:W2:Y:S02]  /*7fa0*/  @!P0 SYNCS.PHASECHK.TRANS64 P0, [R0+URZ], R3 ;  /* 0x00000003000085a7 */ /* 0x000ea400080010ff */
[----:B--2---:R-:W-:Y:S05]  /*7fb0*/  @!P0 BRA `(.L_x_166) ;  /* 0xfffffffc00f08947 */ /* 0x004fea000383ffff */
[----:B------:R-:W-:Y:S05]  /*7fc0*/  BRA `(.L_x_167) ;  /* 0xffffffb000f87947 */ /* 0x000fea000383ffff */
.L_x_63:
[----:B------:R-:W-:-:S07]  /*7fd0*/  MOV R0, UR5 ;  /* 0x0000000500007c02 */ /* 0x000fce0008000f00 */
.L_x_168:
[----:B-1----:R1:W2:Y:S02]  /*7fe0*/  SYNCS.PHASECHK.TRANS64.TRYWAIT P0, [R0+URZ], R3 ;  /* 0x00000003000075a7 */ /* 0x0022a400080011ff */
[----:B--2---:R-:W-:Y:S05]  /*7ff0*/  @!P0 NANOSLEEP.SYNCS 0x989680 ;  /* 0x009896800000895d */ /* 0x004fea0003900000 */
[----:B------:R-:W2:Y:S02]  /*8000*/  @!P0 SYNCS.PHASECHK.TRANS64 P0, [R0+URZ], R3 ;  /* 0x00000003000085a7 */ /* 0x000ea400080010ff */
[----:B--2---:R-:W-:Y:S05]  /*8010*/  @!P0 BRA `(.L_x_168) ;  /* 0xfffffffc00f08947 */ /* 0x004fea000383ffff */
[----:B------:R-:W-:Y:S05]  /*8020*/  BRA `(.L_x_169) ;  /* 0xffffffb400047947 */ /* 0x000fea000383ffff */
.L_x_64:
[----:B------:R-:W-:-:S07]  /*8030*/  MOV R0, UR5 ;  /* 0x0000000500007c02 */ /* 0x000fce0008000f00 */
.L_x_170:
[----:B-1----:R1:W2:Y:S02]  /*8040*/  SYNCS.PHASECHK.TRANS64.TRYWAIT P0, [R0+URZ], R3 ;  /* 0x00000003000075a7 */ /* 0x0022a400080011ff */
[----:B--2---:R-:W-:Y:S05]  /*8050*/  @!P0 NANOSLEEP.SYNCS 0x989680 ;  /* 0x009896800000895d */ /* 0x004fea0003900000 */
[----:B------:R-:W2:Y:S02]  /*8060*/  @!P0 SYNCS.PHASECHK.TRANS64 P0, [R0+URZ], R3 ;  /* 0x00000003000085a7 */ /* 0x000ea400080010ff */
[----:B--2---:R-:W-:Y:S05]  /*8070*/  @!P0 BRA `(.L_x_170) ;  /* 0xfffffffc00f08947 */ /* 0x004fea000383ffff */
[----:B------:R-:W-:Y:S05]  /*8080*/  BRA `(.L_x_171) ;  /* 0xffffffb400107947 */ /* 0x000fea000383ffff */
.L_x_65:
[----:B------:R-:W-:-:S07]  /*8090*/  MOV R0, UR5 ;  /* 0x0000000500007c02 */ /* 0x000fce0008000f00 */
.L_x_172:
[----:B-1----:R1:W2:Y:S02]  /*80a0*/  SYNCS.PHASECHK.TRANS64.TRYWAIT P0, [R0+URZ], R3 ;  /* 0x00000003000075a7 */ /* 0x0022a400080011ff */
[----:B--2---:R-:W-:Y:S05]  /*80b0*/  @!P0 NANOSLEEP.SYNCS 0x989680 ;  /* 0x009896800000895d */ /* 0x004fea0003900000 */
[----:B------:R-:W2:Y:S02]  /*80c0*/  @!P0 SYNCS.PHASECHK.TRANS64 P0, [R0+URZ], R3 ;  /* 0x00000003000085a7 */ /* 0x000ea400080010ff */
[----:B--2---:R-:W-:Y:S05]  /*80d0*/  @!P0 BRA `(.L_x_172) ;  /* 0xfffffffc00f08947 */ /* 0x004fea000383ffff */
[----:B------:R-:W-:Y:S05]  /*80e0*/  BRA `(.L_x_173) ;  /* 0xffffffb4001c7947 */ /* 0x000fea000383ffff */
.L_x_66:
[----:B------:R-:W-:-:S07]  /*80f0*/  MOV R0, UR5 ;  /* 0x0000000500007c02 */ /* 0x000fce0008000f00 */
.L_x_174:
[----:B-1----:R1:W2:Y:S02]  /*8100*/  SYNCS.PHASECHK.TRANS64.TRYWAIT P0, [R0+URZ], R3 ;  /* 0x00000003000075a7 */ /* 0x0022a400080011ff */
[----:B--2---:R-:W-:Y:S05]  /*8110*/  @!P0 NANOSLEEP.SYNCS 0x989680 ;  /* 0x009896800000895d */ /* 0x004fea0003900000 */
[----:B------:R-:W2:Y:S02]  /*8120*/  @!P0 SYNCS.PHASECHK.TRANS64 P0, [R0+URZ], R3 ;  /* 0x00000003000085a7 */ /* 0x000ea400080010ff */
[----:B--2---:R-:W-:Y:S05]  /*8130*/  @!P0 BRA `(.L_x_174) ;  /* 0xfffffffc00f08947 */ /* 0x004fea000383ffff */
[----:B------:R-:W-:Y:S05]  /*8140*/  BRA `(.L_x_175) ;  /* 0xffffffb400287947 */ /* 0x000fea000383ffff */
.L_x_67:
[----:B------:R-:W-:-:S07]  /*8150*/  MOV R0, UR5 ;  /* 0x0000000500007c02 */ /* 0x000fce0008000f00 */
.L_x_176:
[----:B-1----:R1:W2:Y:S02]  /*8160*/  SYNCS.PHASECHK.TRANS64.TRYWAIT P0, [R0+URZ], R3 ;  /* 0x00000003000075a7 */ /* 0x0022a400080011ff */
[----:B--2---:R-:W-:Y:S05]  /*8170*/  @!P0 NANOSLEEP.SYNCS 0x989680 ;  /* 0x009896800000895d */ /* 0x004fea0003900000 */
[----:B------:R-:W2:Y:S02]  /*8180*/  @!P0 SYNCS.PHASECHK.TRANS64 P0, [R0+URZ], R3 ;  /* 0x00000003000085a7 */ /* 0x000ea400080010ff */
[----:B--2---:R-:W-:Y:S05]  /*8190*/  @!P0 BRA `(.L_x_176) ;  /* 0xfffffffc00f08947 */ /* 0x004fea000383ffff */
[----:B------:R-:W-:Y:S05]  /*81a0*/  BRA `(.L_x_177) ;  /* 0xffffffb400347947 */ /* 0x000fea000383ffff */
.L_x_68:
[----:B------:R-:W-:-:S07]  /*81b0*/  MOV R0, UR5 ;  /* 0x0000000500007c02 */ /* 0x000fce0008000f00 */
.L_x_178:
[----:B-1----:R1:W2:Y:S02]  /*81c0*/  SYNCS.PHASECHK.TRANS64.TRYWAIT P0, [R0+URZ], R3 ;  /* 0x00000003000075a7 */ /* 0x0022a400080011ff */
[----:B--2---:R-:W-:Y:S05]  /*81d0*/  @!P0 NANOSLEEP.SYNCS 0x989680 ;  /* 0x009896800000895d */ /* 0x004fea0003900000 */
[----:B------:R-:W2:Y:S02]  /*81e0*/  @!P0 SYNCS.PHASECHK.TRANS64 P0, [R0+URZ], R3 ;  /* 0x00000003000085a7 */ /* 0x000ea400080010ff */
[----:B--2---:R-:W-:Y:S05]  /*81f0*/  @!P0 BRA `(.L_x_178) ;  /* 0xfffffffc00f08947 */ /* 0x004fea000383ffff */
[----:B------:R-:W-:Y:S05]  /*8200*/  BRA `(.L_x_179) ;  /* 0xffffffb400407947 */ /* 0x000fea000383ffff */
.L_x_69:
[----:B------:R-:W-:-:S07]  /*8210*/  MOV R0, UR5 ;  /* 0x0000000500007c02 */ /* 0x000fce0008000f00 */
.L_x_180:
[----:B-1----:R1:W2:Y:S02]  /*8220*/  SYNCS.PHASECHK.TRANS64.TRYWAIT P0, [R0+URZ], R3 ;  /* 0x00000003000075a7 */ /* 0x0022a400080011ff */
[----:B--2---:R-:W-:Y:S05]  /*8230*/  @!P0 NANOSLEEP.SYNCS 0x989680 ;  /* 0x009896800000895d */ /* 0x004fea0003900000 */
[----:B------:R-:W2:Y:S02]  /*8240*/  @!P0 SYNCS.PHASECHK.TRANS64 P0, [R0+URZ], R3 ;  /* 0x00000003000085a7 */ /* 0x000ea400080010ff */
[----:B--2---:R-:W-:Y:S05]  /*8250*/  @!P0 BRA `(.L_x_180) ;  /* 0xfffffffc00f08947 */ /* 0x004fea000383ffff */
[----:B------:R-:W-:Y:S05]  /*8260*/  BRA `(.L_x_181) ;  /* 0xffffffb4004c7947 */ /* 0x000fea000383ffff */
.L_x_72:
[----:B--2---:R2:W3:Y:S02]  /*8270*/  SYNCS.PHASECHK.TRANS64.TRYWAIT P0, [R2+URZ+0x230], R4 ;  /* 0x00023004020075a7 */ /* 0x0044e400080011ff */
[----:B---3--:R-:W-:Y:S05]  /*8280*/  @!P0 NANOSLEEP.SYNCS 0x989680 ;  /* 0x009896800000895d */ /* 0x008fea0003900000 */
[----:B------:R-:W3:Y:S02]  /*8290*/  @!P0 SYNCS.PHASECHK.TRANS64 P0, [R2+URZ+0x230], R4 ;  /* 0x00023004020085a7 */ /* 0x000ee400080010ff */
[----:B---3--:R-:W-:Y:S05]  /*82a0*/  @!P0 BRA `(.L_x_72) ;  /* 0xfffffffc00f08947 */ /* 0x008fea000383ffff */
[----:B------:R-:W-:Y:S05]  /*82b0*/  BRA `(.L_x_182) ;  /* 0xffffffb400a87947 */ /* 0x000fea000383ffff */
.L_x_73:
[----:B------:R-:W-:-:S07]  /*82c0*/  MOV R2, UR4 ;  /* 0x0000000400027c02 */ /* 0x000fce0008000f00 */
.L_x_183:
[----:B--2---:R2:W3:Y:S02]  /*82d0*/  SYNCS.PHASECHK.TRANS64.TRYWAIT P0, [R2+URZ+0x1e0], R5 ;  /* 0x0001e005020075a7 */ /* 0x0044e400080011ff */
[----:B---3--:R-:W-:Y:S05]  /*82e0*/  @!P0 NANOSLEEP.SYNCS 0x989680 ;  /* 0x009896800000895d */ /* 0x008fea0003900000 */
[----:B------:R-:W3:Y:S02]  /*82f0*/  @!P0 SYNCS.PHASECHK.TRANS64 P0, [R2+URZ+0x1e0], R5 ;  /* 0x0001e005020085a7 */ /* 0x000ee400080010ff */
[----:B---3--:R-:W-:Y:S05]  /*8300*/  @!P0 BRA `(.L_x_183) ;  /* 0xfffffffc00f08947 */ /* 0x008fea000383ffff */
[----:B------:R-:W-:Y:S05]  /*8310*/  BRA `(.L_x_184) ;  /* 0xffffffb400b87947 */ /* 0x000fea000383ffff */
.L_x_74:
[----:B--2---:R2:W3:Y:S02]  /*8320*/  SYNCS.PHASECHK.TRANS64.TRYWAIT P1, [R2+URZ+0x1d0], R4 ;  /* 0x0001d004020075a7 */ /* 0x0044e400080211ff */
[----:B---3--:R-:W-:Y:S05]  /*8330*/  @!P1 NANOSLEEP.SYNCS 0x989680 ;  /* 0x009896800000995d */ /* 0x008fea0003900000 */
[----:B------:R-:W3:Y:S02]  /*8340*/  @!P1 SYNCS.PHASECHK.TRANS64 P1, [R2+URZ+0x1d0], R4 ;  /* 0x0001d004020095a7 */ /* 0x000ee400080210ff */
[----:B---3--:R-:W-:Y:S05]  /*8350*/  @!P1 BRA `(.L_x_74) ;  /* 0xfffffffc00f09947 */ /* 0x008fea000383ffff */
[----:B------:R-:W-:Y:S05]  /*8360*/  BRA `(.L_x_185) ;  /* 0xffffffb400e87947 */ /* 0x000fea000383ffff */
.L_x_77:
[----:B------:R-:W-:-:S07]  /*8370*/  MOV R0, UR4 ;  /* 0x0000000400007c02 */ /* 0x000fce0008000f00 */
.L_x_186:
[----:B--2---:R2:W3:Y:S02]  /*8380*/  SYNCS.PHASECHK.TRANS64.TRYWAIT P0, [R0+URZ+0x1e0], R2 ;  /* 0x0001e002000075a7 */ /* 0x0044e400080011ff */
[----:B---3--:R-:W-:Y:S05]  /*8390*/  @!P0 NANOSLEEP.SYNCS 0x989680 ;  /* 0x009896800000895d */ /* 0x008fea0003900000 */
[----:B------:R-:W3:Y:S02]  /*83a0*/  @!P0 SYNCS.PHASECHK.TRANS64 P0, [R0+URZ+0x1e0], R2 ;  /* 0x0001e002000085a7 */ /* 0x000ee400080010ff */
[----:B---3--:R-:W-:Y:S05]  /*83b0*/  @!P0 BRA `(.L_x_186) ;  /* 0xfffffffc00f08947 */ /* 0x008fea000383ffff */
[----:B------:R-:W-:Y:S05]  /*83c0*/  BRA `(.L_x_76) ;  /* 0xffffffb8003c7947 */ /* 0x000fea000383ffff */
.L_x_84:
[----:B-1----:R1:W2:Y:S02]  /*83d0*/  SYNCS.PHASECHK.TRANS64.TRYWAIT P1, [R0+URZ+0x1d0], R2 ;  /* 0x0001d002000075a7 */ /* 0x0022a400080211ff */
[----:B--2---:R-:W-:Y:S05]  /*83e0*/  @!P1 NANOSLEEP.SYNCS 0x989680 ;  /* 0x009896800000995d */ /* 0x004fea0003900000 */
[----:B------:R-:W2:Y:S02]  /*83f0*/  @!P1 SYNCS.PHASECHK.TRANS64 P1, [R0+URZ+0x1d0], R2 ;  /* 0x0001d002000095a7 */ /* 0x000ea400080210ff */
[----:B--2---:R-:W-:Y:S05]  /*8400*/  @!P1 BRA `(.L_x_84) ;  /* 0xfffffffc00f09947 */ /* 0x004fea000383ffff */
[----:B------:R-:W-:Y:S05]  /*8410*/  BRA `(.L_x_187) ;  /* 0xffffffbc00a07947 */ /* 0x000fea000383ffff */
.L_x_85:
[----:B------:R-:W-:-:S07]  /*8420*/  MOV R2, UR23 ;  /* 0x0000001700027c02 */ /* 0x000fce0008000f00 */
.L_x_188:
[----:B-1----:R1:W2:Y:S02]  /*8430*/  SYNCS.PHASECHK.TRANS64.TRYWAIT P0, [R2+URZ+0x210], R0 ;  /* 0x00021000020075a7 */ /* 0x0022a400080011ff */
[----:B--2---:R-:W-:Y:S05]  /*8440*/  @!P0 NANOSLEEP.SYNCS 0x989680 ;  /* 0x009896800000895d */ /* 0x004fea0003900000 */
[----:B------:R-:W2:Y:S02]  /*8450*/  @!P0 SYNCS.PHASECHK.TRANS64 P0, [R2+URZ+0x210], R0 ;  /* 0x00021000020085a7 */ /* 0x000ea400080010ff */
[----:B--2---:R-:W-:Y:S05]  /*8460*/  @!P0 BRA `(.L_x_188) ;  /* 0xfffffffc00f08947 */ /* 0x004fea000383ffff */
[----:B------:R-:W-:Y:S05]  /*8470*/  BRA `(.L_x_189) ;  /* 0xffffffbc00f07947 */ /* 0x000fea000383ffff */
.L_x_88:
[----:B------:R-:W-:Y:S07]  /*8480*/  MOV R0, UR5 ;  /* 0x0000000500007c02 */ /* 0x000fee0008000f00 */
.L_x_190:
[----:B-1----:R1:W2:Y:S02]  /*8490*/  SYNCS.PHASECHK.TRANS64.TRYWAIT P0, [R0+URZ], R2 ;  /* 0x00000002000075a7 */ /* 0x0022a400080011ff */
[----:B--2---:R-:W-:Y:S05]  /*84a0*/  @!P0 NANOSLEEP.SYNCS 0x989680 ;  /* 0x009896800000895d */ /* 0x004fea0003900000 */
[----:B------:R-:W2:Y:S02]  /*84b0*/  @!P0 SYNCS.PHASECHK.TRANS64 P0, [R0+URZ], R2 ;  /* 0x00000002000085a7 */ /* 0x000ea400080010ff */
[----:B--2---:R-:W-:Y:S05]  /*84c0*/  @!P0 BRA `(.L_x_190) ;  /* 0xfffffffc00f08947 */ /* 0x004fea000383ffff */
[----:B------:R-:W-:Y:S05]  /*84d0*/  BRA `(.L_x_87) ;  /* 0xffffffc0000c7947 */ /* 0x000fea000383ffff */
.L_x_91:
[----:B------:R-:W-:-:S07]  /*84e0*/  MOV R0, UR4 ;  /* 0x0000000400007c02 */ /* 0x000fce0008000f00 */
.L_x_191:
[----:B--2---:R2:W4:Y:S02]  /*84f0*/  SYNCS.PHASECHK.TRANS64.TRYWAIT P0, [R0+URZ], R2 ;  /* 0x00000002000075a7 */ /* 0x00452400080011ff */
[----:B----4-:R-:W-:Y:S05]  /*8500*/  @!P0 NANOSLEEP.SYNCS 0x989680 ;  /* 0x009896800000895d */ /* 0x010fea0003900000 */
[----:B------:R-:W4:Y:S02]  /*8510*/  @!P0 SYNCS.PHASECHK.TRANS64 P0, [R0+URZ], R2 ;  /* 0x00000002000085a7 */ /* 0x000f2400080010ff */
[----:B----4-:R-:W-:Y:S05]  /*8520*/  @!P0 BRA `(.L_x_191) ;  /* 0xfffffffc00f08947 */ /* 0x010fea000383ffff */
[----:B------:R-:W-:Y:S05]  /*8530*/  BRA `(.L_x_192) ;  /* 0xffffffc000c07947 */ /* 0x000fea000383ffff */
.L_x_92:
[----:B------:R-:W-:-:S07]  /*8540*/  MOV R0, UR5 ;  /* 0x0000000500007c02 */ /* 0x000fce0008000f00 */
.L_x_193:
[----:B-1----:R1:W2:Y:S02]  /*8550*/  SYNCS.PHASECHK.TRANS64.TRYWAIT P0, [R0+URZ], R3 ;  /* 0x00000003000075a7 */ /* 0x0022a400080011ff */
[----:B--2---:R-:W-:Y:S05]  /*8560*/  @!P0 NANOSLEEP.SYNCS 0x989680 ;  /* 0x009896800000895d */ /* 0x004fea0003900000 */
[----:B------:R-:W2:Y:S02]  /*8570*/  @!P0 SYNCS.PHASECHK.TRANS64 P0, [R0+URZ], R3 ;  /* 0x00000003000085a7 */ /* 0x000ea400080010ff */
[----:B--2---:R-:W-:Y:S05]  /*8580*/  @!P0 BRA `(.L_x_193) ;  /* 0xfffffffc00f08947 */ /* 0x004fea000383ffff */
[----:B------:R-:W-:Y:S05]  /*8590*/  BRA `(.L_x_194) ;  /* 0xffffffc000cc7947 */ /* 0x000fea000383ffff */
.L_x_93:
[----:B------:R-:W-:-:S07]  /*85a0*/  MOV R0, UR5 ;  /* 0x0000000500007c02 */ /* 0x000fce0008000f00 */
.L_x_195:
[----:B-1----:R1:W2:Y:S02]  /*85b0*/  SYNCS.PHASECHK.TRANS64.TRYWAIT P0, [R0+URZ], R3 ;  /* 0x00000003000075a7 */ /* 0x0022a400080011ff */
[----:B--2---:R-:W-:Y:S05]  /*85c0*/  @!P0 NANOSLEEP.SYNCS 0x989680 ;  /* 0x009896800000895d */ /* 0x004fea0003900000 */
[----:B------:R-:W2:Y:S02]  /*85d0*/  @!P0 SYNCS.PHASECHK.TRANS64 P0, [R0+URZ], R3 ;  /* 0x00000003000085a7 */ /* 0x000ea400080010ff */
[----:B--2---:R-:W-:Y:S05]  /*85e0*/  @!P0 BRA `(.L_x_195) ;  /* 0xfffffffc00f08947 */ /* 0x004fea000383ffff */
[----:B------:R-:W-:Y:S05]  /*85f0*/  BRA `(.L_x_196) ;  /* 0xffffffc000d87947 */ /* 0x000fea000383ffff */
.L_x_94:
[----:B-1----:R-:W-:-:S07]  /*8600*/  MOV R0, UR4 ;  /* 0x0000000400007c02 */ /* 0x002fce0008000f00 */
.L_x_197:
[----:B-1----:R1:W2:Y:S02]  /*8610*/  SYNCS.PHASECHK.TRANS64.TRYWAIT P0, [R0+URZ], R2 ;  /* 0x00000002000075a7 */ /* 0x0022a400080011ff */
[----:B--2---:R-:W-:Y:S05]  /*8620*/  @!P0 NANOSLEEP.SYNCS 0x989680 ;  /* 0x009896800000895d */ /* 0x004fea0003900000 */
[----:B------:R-:W2:Y:S02]  /*8630*/  @!P0 SYNCS.PHASECHK.TRANS64 P0, [R0+URZ], R2 ;  /* 0x00000002000085a7 */ /* 0x000ea400080010ff */
[----:B--2---:R-:W-:Y:S05]  /*8640*/  @!P0 BRA `(.L_x_197) ;  /* 0xfffffffc00f08947 */ /* 0x004fea000383ffff */
[----:B------:R-:W-:Y:S05]  /*8650*/  BRA `(.L_x_198) ;  /* 0xffffffc000e47947 */ /* 0x000fea000383ffff */
.L_x_99:
[----:B--2---:R2:W3:Y:S02]  /*8660*/  SYNCS.PHASECHK.TRANS64.TRYWAIT P0, [R3+URZ+0x1d0], R0 ;  /* 0x0001d000030075a7 */ /* 0x0044e400080011ff */
[----:B---3--:R-:W-:Y:S05]  /*8670*/  @!P0 NANOSLEEP.SYNCS 0x989680 ;  /* 0x009896800000895d */ /* 0x008fea0003900000 */
[----:B------:R-:W3:Y:S02]  /*8680*/  @!P0 SYNCS.PHASECHK.TRANS64 P0, [R3+URZ+0x1d0], R0 ;  /* 0x0001d000030085a7 */ /* 0x000ee400080010ff */
[----:B---3--:R-:W-:Y:S05]  /*8690*/  @!P0 BRA `(.L_x_99) ;  /* 0xfffffffc00f08947 */ /* 0x008fea000383ffff */
[----:B------:R-:W-:Y:S05]  /*86a0*/  BRA `(.L_x_199) ;  /* 0xffffffc8000c7947 */ /* 0x000fea000383ffff */
.L_x_102:
[----:B--2---:R-:W-:Y:S07]  /*86b0*/  MOV R0, UR17 ;  /* 0x0000001100007c02 */ /* 0x004fee0008000f00 */
.L_x_200:
[----:B--2---:R2:W3:Y:S02]  /*86c0*/  SYNCS.PHASECHK.TRANS64.TRYWAIT P1, [R0+URZ+0x1c8], R3 ;  /* 0x0001c803000075a7 */ /* 0x0044e400080211ff */
[----:B---3--:R-:W-:Y:S05]  /*86d0*/  @!P1 NANOSLEEP.SYNCS 0x989680 ;  /* 0x009896800000995d */ /* 0x008fea0003900000 */
[----:B------:R-:W3:Y:S02]  /*86e0*/  @!P1 SYNCS.PHASECHK.TRANS64 P1, [R0+URZ+0x1c8], R3 ;  /* 0x0001c803000095a7 */ /* 0x000ee400080210ff */
[----:B---3--:R-:W-:Y:S05]  /*86f0*/  @!P1 BRA `(.L_x_200) ;  /* 0xfffffffc00f09947 */ /* 0x008fea000383ffff */
[----:B------:R-:W-:Y:S05]  /*8700*/  BRA `(.L_x_101) ;  /* 0xffffffcc00807947 */ /* 0x000fea000383ffff */
.L_x_105:
[----:B--2---:R-:W-:Y:S07]  /*8710*/  MOV R0, UR17 ;  /* 0x0000001100007c02 */ /* 0x004fee0008000f00 */
.L_x_201:
[----:B--2---:R2:W3:Y:S02]  /*8720*/  SYNCS.PHASECHK.TRANS64.TRYWAIT P0, [R0+URZ+0x1b8], R2 ;  /* 0x0001b802000075a7 */ /* 0x0044e400080011ff */
[----:B---3--:R-:W-:Y:S05]  /*8730*/  @!P0 NANOSLEEP.SYNCS 0x989680 ;  /* 0x009896800000895d */ /* 0x008fea0003900000 */
[----:B------:R-:W3:Y:S02]  /*8740*/  @!P0 SYNCS.PHASECHK.TRANS64 P0, [R0+URZ+0x1b8], R2 ;  /* 0x0001b802000085a7 */ /* 0x000ee400080010ff */
[----:B---3--:R-:W-:Y:S05]  /*8750*/  @!P0 BRA `(.L_x_201) ;  /* 0xfffffffc00f08947 */ /* 0x008fea000383ffff */
[----:B------:R-:W-:Y:S05]  /*8760*/  BRA `(.L_x_202) ;  /* 0xffffffcc00d47947 */ /* 0x000fea000383ffff */
.L_x_108:
[----:B---3--:R3:W1:Y:S02]  /*8770*/  SYNCS.PHASECHK.TRANS64.TRYWAIT P0, [R3+URZ+0x1d0], R0 ;  /* 0x0001d000030075a7 */ /* 0x00866400080011ff */
[----:B-1----:R-:W-:Y:S05]  /*8780*/  @!P0 NANOSLEEP.SYNCS 0x989680 ;  /* 0x009896800000895d */ /* 0x002fea0003900000 */
[----:B------:R-:W1:Y:S02]  /*8790*/  @!P0 SYNCS.PHASECHK.TRANS64 P0, [R3+URZ+0x1d0], R0 ;  /* 0x0001d000030085a7 */ /* 0x000e6400080010ff */
[----:B-1----:R-:W-:Y:S05]  /*87a0*/  @!P0 BRA `(.L_x_108) ;  /* 0xfffffffc00f08947 */ /* 0x002fea000383ffff */
[----:B------:R-:W-:Y:S05]  /*87b0*/  BRA `(.L_x_203) ;  /* 0xffffffd400207947 */ /* 0x000fea000383ffff */
.L_x_119:
[----:B-1----:R-:W-:Y:S04]  /*87c0*/  MOV R0, UR44 ;  /* 0x0000002c00007c02 */ /* 0x002fe80008000f00 */
[----:B------:R1:W2:Y:S03]  /*87d0*/  SYNCS.PHASECHK.TRANS64.TRYWAIT P1, [R0+URZ+0x1b0], R4 ;  /* 0x0001b004000075a7 */ /* 0x0002a600080211ff */
[----:B--2---:R-:W-:Y:S05]  /*87e0*/  @!P1 NANOSLEEP.SYNCS 0x989680 ;  /* 0x009896800000995d */ /* 0x004fea0003900000 */
[----:B------:R-:W2:Y:S02]  /*87f0*/  @!P1 SYNCS.PHASECHK.TRANS64 P1, [R0+URZ+0x1b0], R4 ;  /* 0x0001b004000095a7 */ /* 0x000ea400080210ff */
[----:B--2---:R-:W-:Y:S05]  /*8800*/  @!P1 BRA `(.L_x_119) ;  /* 0xfffffffc00ec9947 */ /* 0x004fea000383ffff */
[----:B------:R-:W-:Y:S05]  /*8810*/  BRA `(.L_x_118) ;  /* 0xffffffe000707947 */ /* 0x000fea000383ffff */
.L_x_121:
[----:B------:R1:W1:Y:S02]  /*8820*/  SYNCS.PHASECHK.TRANS64.TRYWAIT P1, [R22+URZ+0x1f0], R3 ;  /* 0x0001f003160075a7 */ /* 0x00026400080211ff */
[----:B-1----:R-:W-:Y:S05]  /*8830*/  @!P1 NANOSLEEP.SYNCS 0x989680 ;  /* 0x009896800000995d */ /* 0x002fea0003900000 */
[----:B------:R-:W1:Y:S02]  /*8840*/  @!P1 SYNCS.PHASECHK.TRANS64 P1, [R22+URZ+0x1f0], R3 ;  /* 0x0001f003160095a7 */ /* 0x000e6400080210ff */
[----:B-1----:R-:W-:Y:S05]  /*8850*/  @!P1 BRA `(.L_x_121) ;  /* 0xfffffffc00f09947 */ /* 0x002fea000383ffff */
[----:B------:R-:W-:Y:S05]  /*8860*/  BRA `(.L_x_120) ;  /* 0xffffffe000ac7947 */ /* 0x000fea000383ffff */
        .weak           $__internal_0_$__cuda_sm10x_tcgen05_guardrail_trap_col_being_dealloced_not_returned_by_alloc
        .type           $__internal_0_$__cuda_sm10x_tcgen05_guardrail_trap_col_being_dealloced_not_returned_by_alloc,@function
        .size           $__internal_0_$__cuda_sm10x_tcgen05_guardrail_trap_col_being_dealloced_not_returned_by_alloc,($__internal_1_$__cuda_sm10x_tcgen05_guardrail_trap_phase_invalid_during_alloc - $__internal_0_$__cuda_sm10x_tcgen05_guardrail_trap_col_being_dealloced_not_returned_by_alloc)
$__internal_0_$__cuda_sm10x_tcgen05_guardrail_trap_col_being_dealloced_not_returned_by_alloc:
[----:B------:R-:W-:Y:S05]  /*8870*/  BPT.TRAP 0x1 ;  /* 0x000000040000795c */ /* 0x000fea0000300000 */
[----:B------:R-:W-:-:S04]  /*8880*/  HFMA2 R3, -RZ, RZ, 0, 0 ;  /* 0x00000000ff037431 */ /* 0x000fc800000001ff */
[----:B------:R-:W-:Y:S05]  /*8890*/  RET.REL.NODEC R2 `(_ZN7cutlass13device_kernelINS_4gemm6kernel13GemmUniversalIN4cute5tupleIJiiiiEEENS1_10collective13CollectiveMmaINS1_35MainloopSm100TmaUmmaWarpSpecializedILi27ELi2ELi4ENS5_IJNS4_1CILi2EEENSA_ILi1EEESC_EEEEENS5_IJNSA_ILi64EEESF_SF_EEENS_12float_e4m3_tENS5_IJlSC_lEEESH_SI_NS4_8TiledMMAINS4_8MMA_AtomIJNS4_10MMA_TraitsINS4_19SM100_MMA_F8F6F4_SSEJSH_SH_fSF_SF_NS4_17integral_constantINS4_4UMMA5MajorELSP_0EEESQ_NSN_INSO_7ScaleInELSR_0EEESS_EEEEEENS4_6LayoutINS5_IJSC_SC_SC_EEENS5_IJNSA_ILi0EEESX_SX_EEEEENS5_IJNS4_10UnderscoreES10_S10_EEEEENS4_13SM90_TMA_LOADENS4_14ComposedLayoutINS4_7SwizzleILi2ELi4ELi3EEENS4_18smem_ptr_flag_bitsILi8EEENSV_INS5_IJNSA_ILi8EEESF_EEENS5_IJSF_SC_EEEEEEEvNS4_8identityENS4_23SM90_TMA_LOAD_MULTICASTES1D_vS1E_EENS_8epilogue10collective18CollectiveEpilogueINS1H_23Sm100TmaWarpSpecializedILi1ELi1ELi32ELb0ELb0EEEJSG_NS5_IJNSV_ISF_SC_EES1M_EEESH_SI_SH_SI_NS1H_6fusion15FusionCallbacksIS1L_NS1O_17LinearCombinationISH_fSH_fLNS_15FloatRoundStyleE2EEESG_S1N_JEEENS4_5SM1004TMEM4LOAD26SM100_TMEM_LOAD_16dp32b32xES13_S1D_NS4_39AutoVectorizingCopyWithAssumedAlignmentILi128EEENS4_14SM90_TMA_STOREES1D_S1Z_S1Z_EEEvvEEEEvNT_6ParamsE) ;  /* 0xffffff7402d87950 */ /* 0x000fea0003c3ffff */
        .weak           $__internal_1_$__cuda_sm10x_tcgen05_guardrail_trap_phase_invalid_during_alloc
        .type           $__internal_1_$__cuda_sm10x_tcgen05_guardrail_trap_phase_invalid_during_alloc,@function
        .size           $__internal_1_$__cuda_sm10x_tcgen05_guardrail_trap_phase_invalid_during_alloc,($__internal_2_$__cuda_sm10x_tcgen05_guardrail_trap_unallocated_columns_being_dealloced - $__internal_1_$__cuda_sm10x_tcgen05_guardrail_trap_phase_invalid_during_alloc)
$__internal_1_$__cuda_sm10x_tcgen05_guardrail_trap_phase_invalid_during_alloc:
[----:B------:R-:W-:Y:S05]  /*88a0*/  BPT.TRAP 0x1 ;  /* 0x000000040000795c */ /* 0x000fea0000300000 */
[----:B------:R-:W-:-:S04]  /*88b0*/  MOV R5, 0x0 ;  /* 0x0000000000057802 */ /* 0x000fc80000000f00 */
[----:B------:R-:W-:Y:S05]  /*88c0*/  RET.REL.NODEC R4 `(_ZN7cutlass13device_kernelINS_4gemm6kernel13GemmUniversalIN4cute5tupleIJiiiiEEENS1_10collective13CollectiveMmaINS1_35MainloopSm100TmaUmmaWarpSpecializedILi27ELi2ELi4ENS5_IJNS4_1CILi2EEENSA_ILi1EEESC_EEEEENS5_IJNSA_ILi64EEESF_SF_EEENS_12float_e4m3_tENS5_IJlSC_lEEESH_SI_NS4_8TiledMMAINS4_8MMA_AtomIJNS4_10MMA_TraitsINS4_19SM100_MMA_F8F6F4_SSEJSH_SH_fSF_SF_NS4_17integral_constantINS4_4UMMA5MajorELSP_0EEESQ_NSN_INSO_7ScaleInELSR_0EEESS_EEEEEENS4_6LayoutINS5_IJSC_SC_SC_EEENS5_IJNSA_ILi0EEESX_SX_EEEEENS5_IJNS4_10UnderscoreES10_S10_EEEEENS4_13SM90_TMA_LOADENS4_14ComposedLayoutINS4_7SwizzleILi2ELi4ELi3EEENS4_18smem_ptr_flag_bitsILi8EEENSV_INS5_IJNSA_ILi8EEESF_EEENS5_IJSF_SC_EEEEEEEvNS4_8identityENS4_23SM90_TMA_LOAD_MULTICASTES1D_vS1E_EENS_8epilogue10collective18CollectiveEpilogueINS1H_23Sm100TmaWarpSpecializedILi1ELi1ELi32ELb0ELb0EEEJSG_NS5_IJNSV_ISF_SC_EES1M_EEESH_SI_SH_SI_NS1H_6fusion15FusionCallbacksIS1L_NS1O_17LinearCombinationISH_fSH_fLNS_15FloatRoundStyleE2EEESG_S1N_JEEENS4_5SM1004TMEM4LOAD26SM100_TMEM_LOAD_16dp32b32xES13_S1D_NS4_39AutoVectorizingCopyWithAssumedAlignmentILi128EEENS4_14SM90_TMA_STOREES1D_S1Z_S1Z_EEEvvEEEEvNT_6ParamsE) ;  /* 0xffffff7404cc7950 */ /* 0x000fea0003c3ffff */
        .weak           $__internal_2_$__cuda_sm10x_tcgen05_guardrail_trap_unallocated_columns_being_dealloced
        .type           $__internal_2_$__cuda_sm10x_tcgen05_guardrail_trap_unallocated_columns_being_dealloced,@function
        .size           $__internal_2_$__cuda_sm10x_tcgen05_guardrail_trap_unallocated_columns_being_dealloced,(.L_x_205 - $__internal_2_$__cuda_sm10x_tcgen05_guardrail_trap_unallocated_columns_being_dealloced)
$__internal_2_$__cuda_sm10x_tcgen05_guardrail_trap_unallocated_columns_being_dealloced:
[----:B------:R-:W-:Y:S05]  /*88d0*/  BPT.TRAP 0x1 ;  /* 0x000000040000795c */ /* 0x000fea0000300000 */
[----:B------:R-:W-:-:S04]  /*88e0*/  HFMA2 R3, -RZ, RZ, 0, 0 ;  /* 0x00000000ff037431 */ /* 0x000fc800000001ff */
[----:B------:R-:W-:Y:S05]  /*88f0*/  RET.REL.NODEC R2 `(_ZN7cutlass13device_kernelINS_4gemm6kernel13GemmUniversalIN4cute5tupleIJiiiiEEENS1_10collective13CollectiveMmaINS1_35MainloopSm100TmaUmmaWarpSpecializedILi27ELi2ELi4ENS5_IJNS4_1CILi2EEENSA_ILi1EEESC_EEEEENS5_IJNSA_ILi64EEESF_SF_EEENS_12float_e4m3_tENS5_IJlSC_lEEESH_SI_NS4_8TiledMMAINS4_8MMA_AtomIJNS4_10MMA_TraitsINS4_19SM100_MMA_F8F6F4_SSEJSH_SH_fSF_SF_NS4_17integral_constantINS4_4UMMA5MajorELSP_0EEESQ_NSN_INSO_7ScaleInELSR_0EEESS_EEEEEENS4_6LayoutINS5_IJSC_SC_SC_EEENS5_IJNSA_ILi0EEESX_SX_EEEEENS5_IJNS4_10UnderscoreES10_S10_EEEEENS4_13SM90_TMA_LOADENS4_14ComposedLayoutINS4_7SwizzleILi2ELi4ELi3EEENS4_18smem_ptr_flag_bitsILi8EEENSV_INS5_IJNSA_ILi8EEESF_EEENS5_IJSF_SC_EEEEEEEvNS4_8identityENS4_23SM90_TMA_LOAD_MULTICASTES1D_vS1E_EENS_8epilogue10collective18CollectiveEpilogueINS1H_23Sm100TmaWarpSpecializedILi1ELi1ELi32ELb0ELb0EEEJSG_NS5_IJNSV_ISF_SC_EES1M_EEESH_SI_SH_SI_NS1H_6fusion15FusionCallbacksIS1L_NS1O_17LinearCombinationISH_fSH_fLNS_15FloatRoundStyleE2EEESG_S1N_JEEENS4_5SM1004TMEM4LOAD26SM100_TMEM_LOAD_16dp32b32xES13_S1D_NS4_39AutoVectorizingCopyWithAssumedAlignmentILi128EEENS4_14SM90_TMA_STOREES1D_S1Z_S1Z_EEEvvEEEEvNT_6ParamsE) ;  /* 0xffffff7402c07950 */ /* 0x000fea0003c3ffff */
.L_x_204:
[----:B------:R-:W-:-:S00]  /*8900*/  BRA `(.L_x_204) ;  /* 0xfffffffc00fc7947 */ /* 0x000fc0000383ffff */
[----:B------:R-:W-:-:S00]  /*8910*/  NOP ;  /* 0x0000000000007918 */ /* 0x000fc00000000000 */
        /* <DEDUP_REMOVED lines=14> */
.L_x_205:


//--------------------- .nv.global.init           --------------------------
	.section	.nv.global.init,"aw",@progbits
.nv.global.init:
	.type		$str$27,@object
	.size		$str$27,($str$28 - $str$27)
$str$27:
        /*0000*/ 	.byte	0x28, 0x61, 0x64, 0x64, 0x72, 0x65, 0x73, 0x73, 0x20, 0x26, 0x20, 0x6d, 0x61, 0x73, 0x6b, 0x29
        /*0010*/ 	.byte	0x20, 0x3d, 0x3d, 0x20, 0x30, 0x00
	.type		$str$28,@object
	.size		$str$28,($str$26 - $str$28)
$str$28:
        /*0016*/ 	.byte	0x2f, 0x74, 0x6d, 0x70, 0x2f, 0x63, 0x75, 0x74, 0x6c, 0x61, 0x73, 0x73, 0x5f, 0x73, 0x77, 0x65
        /*0026*/ 	.byte	0x65, 0x70, 0x5f, 0x73, 0x72, 0x63, 0x2f, 0x69, 0x6e, 0x63, 0x6c, 0x75, 0x64, 0x65, 0x2f, 0x63
        /*0036*/ 	.byte	0x75, 0x74, 0x65, 0x2f, 0x70, 0x6f, 0x69, 0x6e, 0x74, 0x65, 0x72, 0x5f, 0x66, 0x6c, 0x61, 0x67
        /*0046*/ 	.byte	0x67, 0x65, 0x64, 0x2e, 0x68, 0x70, 0x70, 0x00
	.type		$str$26,@object
	.size		$str$26,($str$25 - $str$26)
$str$26:
        /*004e*/ 	.byte	0x2f, 0x74, 0x6d, 0x70, 0x2f, 0x63, 0x75, 0x74, 0x6c, 0x61, 0x73, 0x73, 0x5f, 0x73, 0x77, 0x65
        /*005e*/ 	.byte	0x65, 0x70, 0x5f, 0x73, 0x72, 0x63, 0x2f, 0x69, 0x6e, 0x63, 0x6c, 0x75, 0x64, 0x65, 0x2f, 0x63
        /*006e*/ 	.byte	0x75, 0x74, 0x65, 0x2f, 0x61, 0x74, 0x6f, 0x6d, 0x2f, 0x63, 0x6f, 0x70, 0x79, 0x5f, 0x74, 0x72
        /*007e*/ 	.byte	0x61, 0x69, 0x74, 0x73, 0x5f, 0x73, 0x6d, 0x31, 0x30, 0x30, 0x2e, 0x68, 0x70, 0x70, 0x00
	.type		$str$25,@object
	.size		$str$25,(__unnamed_1 - $str$25)
$str$25:
        /*008d*/ 	.byte	0x28, 0x28, 0x75, 0x69, 0x6e, 0x74, 0x33, 0x32, 0x5f, 0x74, 0x28, 0x74, 0x68, 0x72, 0x65, 0x61
        /*009d*/ 	.byte	0x64, 0x49, 0x64, 0x78, 0x2e, 0x78, 0x29, 0x20, 0x2f, 0x20, 0x33, 0x32, 0x29, 0x20, 0x25, 0x20
        /*00ad*/ 	.byte	0x34, 0x29, 0x20, 0x3d, 0x3d, 0x20, 0x28, 0x28, 0x28, 0x74, 0x6d, 0x65, 0x6d, 0x5f, 0x61, 0x64
        /*00bd*/ 	.byte	0x64, 0x72, 0x20, 0x3e, 0x3e, 0x20, 0x31, 0x36, 0x29, 0x20, 0x2f, 0x20, 0x33, 0x32, 0x29, 0x20
        /*00cd*/ 	.byte	0x25, 0x20, 0x34, 0x29, 0x00
	.type		__unnamed_1,@object
	.size		__unnamed_1,(__unnamed_2 - __unnamed_1)
__unnamed_1:
        /*00d2*/ 	.byte	0x61, 0x75, 0x74, 0x6f, 0x20, 0x63, 0x75, 0x74, 0x65, 0x3a, 0x3a, 0x61, 0x73, 0x5f, 0x70, 0x6f
        /* <DEDUP_REMOVED lines=24> */
        /*0262*/ 	.byte	0x3c, 0x34, 0x30, 0x39, 0x36, 0x3e, 0x3e, 0x3e, 0x3e, 0x5d, 0x00
	.type		__unnamed_2,@object
	.size		__unnamed_2,(.L_2 - __unnamed_2)
__unnamed_2:
        /* <DEDUP_REMOVED lines=40> */
        /*04ed*/ 	.byte	0x74, 0x65, 0x3a, 0x3a, 0x43, 0x3c, 0x30, 0x3e, 0x3e, 0x3e, 0x3e, 0x5d, 0x00
.L_2:


//--------------------- .nv.shared._ZN7cutlass13device_kernelINS_4gemm6kernel13GemmUniversalIN4cute5tupleIJiiiiEEENS1_10collective13CollectiveMmaINS1_35MainloopSm100TmaUmmaWarpSpecializedILi27ELi2ELi4ENS5_IJNS4_1CILi2EEENSA_ILi1EEESC_EEEEENS5_IJNSA_ILi64EEESF_SF_EEENS_12float_e4m3_tENS5_IJlSC_lEEESH_SI_NS4_8TiledMMAINS4_8MMA_AtomIJNS4_10MMA_TraitsINS4_19SM100_MMA_F8F6F4_SSEJSH_SH_fSF_SF_NS4_17integral_constantINS4_4UMMA5MajorELSP_0EEESQ_NSN_INSO_7ScaleInELSR_0EEESS_EEEEEENS4_6LayoutINS5_IJSC_SC_SC_EEENS5_IJNSA_ILi0EEESX_SX_EEEEENS5_IJNS4_10UnderscoreES10_S10_EEEEENS4_13SM90_TMA_LOADENS4_14ComposedLayoutINS4_7SwizzleILi2ELi4ELi3EEENS4_18smem_ptr_flag_bitsILi8EEENSV_INS5_IJNSA_ILi8EEESF_EEENS5_IJSF_SC_EEEEEEEvNS4_8identityENS4_23SM90_TMA_LOAD_MULTICASTES1D_vS1E_EENS_8epilogue10collective18CollectiveEpilogueINS1H_23Sm100TmaWarpSpecializedILi1ELi1ELi32ELb0ELb0EEEJSG_NS5_IJNSV_ISF_SC_EES1M_EEESH_SI_SH_SI_NS1H_6fusion15FusionCallbacksIS1L_NS1O_17LinearCombinationISH_fSH_fLNS_15FloatRoundStyleE2EEESG_S1N_JEEENS4_5SM1004TMEM4LOAD26SM100_TMEM_LOAD_16dp32b32xES13_S1D_NS4_39AutoVectorizingCopyWithAssumedAlignmentILi128EEENS4_14SM90_TMA_STOREES1D_S1Z_S1Z_EEEvvEEEEvNT_6ParamsE --------------------------
	.section	.nv.shared._ZN7cutlass13device_kernelINS_4gemm6kernel13GemmUniversalIN4cute5tupleIJiiiiEEENS1_10collective13CollectiveMmaINS1_35MainloopSm100TmaUmmaWarpSpecializedILi27ELi2ELi4ENS5_IJNS4_1CILi2EEENSA_ILi1EEESC_EEEEENS5_IJNSA_ILi64EEESF_SF_EEENS_12float_e4m3_tENS5_IJlSC_lEEESH_SI_NS4_8TiledMMAINS4_8MMA_AtomIJNS4_10MMA_TraitsINS4_19SM100_MMA_F8F6F4_SSEJSH_SH_fSF_SF_NS4_17integral_constantINS4_4UMMA5MajorELSP_0EEESQ_NSN_INSO_7ScaleInELSR_0EEESS_EEEEEENS4_6LayoutINS5_IJSC_SC_SC_EEENS5_IJNSA_ILi0EEESX_SX_EEEEENS5_IJNS4_10UnderscoreES10_S10_EEEEENS4_13SM90_TMA_LOADENS4_14ComposedLayoutINS4_7SwizzleILi2ELi4ELi3EEENS4_18smem_ptr_flag_bitsILi8EEENSV_INS5_IJNSA_ILi8EEESF_EEENS5_IJSF_SC_EEEEEEEvNS4_8identityENS4_23SM90_TMA_LOAD_MULTICASTES1D_vS1E_EENS_8epilogue10collective18CollectiveEpilogueINS1H_23Sm100TmaWarpSpecializedILi1ELi1ELi32ELb0ELb0EEEJSG_NS5_IJNSV_ISF_SC_EES1M_EEESH_SI_SH_SI_NS1H_6fusion15FusionCallbacksIS1L_NS1O_17LinearCombinationISH_fSH_fLNS_15FloatRoundStyleE2EEESG_S1N_JEEENS4_5SM1004TMEM4LOAD26SM100_TMEM_LOAD_16dp32b32xES13_S1D_NS4_39AutoVectorizingCopyWithAssumedAlignmentILi128EEENS4_14SM90_TMA_STOREES1D_S1Z_S1Z_EEEvvEEEEvNT_6ParamsE,"aw",@nobits
	.sectionflags	@""
	.align	16
	.zero		1024


//--------------------- .nv.shared.reserved.0     --------------------------
	.section	.nv.shared.reserved.0,"aw",@nobits
	.weak		__nv_reservedSMEM_offset_0_alias
	.size		__nv_reservedSMEM_offset_0_alias, 0, 64
	.other		__nv_reservedSMEM_offset_0_alias,@"STO_CUDA_RESERVED_SHARED STV_DEFAULT"
__nv_reservedSMEM_offset_0_alias:
	.zero		0
.nv.shared.reserved.0:
	.zero		64
	.weak		__nv_reservedSMEM_tcgen05_partition
	.type		__nv_reservedSMEM_tcgen05_partition,@object
	.size		__nv_reservedSMEM_tcgen05_partition,(.L_0 - __nv_reservedSMEM_tcgen05_partition)
__nv_reservedSMEM_tcgen05_partition:
	.zero		32
.L_0:


//--------------------- .nv.global                --------------------------
	.section	.nv.global,"aw",@nobits
.nv.global:
	.type		_ZN39_INTERNAL_03234c13_4_k_cu_496a63de_80384cute1_E,@object
	.size		_ZN39_INTERNAL_03234c13_4_k_cu_496a63de_80384cute1_E,(_ZN39_INTERNAL_03234c13_4_k_cu_496a63de_80384cuda3std3__45__cpo6cbeginE - _ZN39_INTERNAL_03234c13_4_k_cu_496a63de_80384cute1_E)
_ZN39_INTERNAL_03234c13_4_k_cu_496a63de_80384cute1_E:
	.zero		1
	.type		_ZN39_INTERNAL_03234c13_4_k_cu_496a63de_80384cuda3std3__45__cpo6cbeginE,@object
	.size		_ZN39_INTERNAL_03234c13_4_k_cu_496a63de_80384cuda3std3__45__cpo6cbeginE,(_ZN39_INTERNAL_03234c13_4_k_cu_496a63de_80384cuda3std3__48in_placeE - _ZN39_INTERNAL_03234c13_4_k_cu_496a63de_80384cuda3std3__45__cpo6cbeginE)
_ZN39_INTERNAL_03234c13_4_k_cu_496a63de_80384cuda3std3__45__cpo6cbeginE:
	.zero		1
	.type		_ZN39_INTERNAL_03234c13_4_k_cu_496a63de_80384cuda3std3__48in_placeE,@object
	.size		_ZN39_INTERNAL_03234c13_4_k_cu_496a63de_80384cuda3std3__48in_placeE,(_ZN39_INTERNAL_03234c13_4_k_cu_496a63de_80384cuda3std6ranges3__45__cpo9iter_moveE - _ZN39_INTERNAL_03234c13_4_k_cu_496a63de_80384cuda3std3__48in_placeE)
_ZN39_INTERNAL_03234c13_4_k_cu_496a63de_80384cuda3std3__48in_placeE:
	.zero		1
	.type		_ZN39_INTERNAL_03234c13_4_k_cu_496a63de_80384cuda3std6ranges3__45__cpo9iter_moveE,@object
	.size		_ZN39_INTERNAL_03234c13_4_k_cu_496a63de_80384cuda3std6ranges3__45__cpo9iter_moveE,(_ZN39_INTERNAL_03234c13_4_k_cu_496a63de_80384cuda3std3__45__cpo5beginE - _ZN39_INTERNAL_03234c13_4_k_cu_496a63de_80384cuda3std6ranges3__45__cpo9iter_moveE)
_ZN39_INTERNAL_03234c13_4_k_cu_496a63de_80384cuda3std6ranges3__45__cpo9iter_moveE:
	.zero		1
	.type		_ZN39_INTERNAL_03234c13_4_k_cu_496a63de_80384cuda3std3__45__cpo5beginE,@object
	.size		_ZN39_INTERNAL_03234c13_4_k_cu_496a63de_80384cuda3std3__45__cpo5beginE,(_ZN39_INTERNAL_03234c13_4_k_cu_496a63de_80384cuda3std3__441_GLOBAL__N__03234c13_4_k_cu_496a63de_80386ignoreE - _ZN39_INTERNAL_03234c13_4_k_cu_496a63de_80384cuda3std3__45__cpo5beginE)
_ZN39_INTERNAL_03234c13_4_k_cu_496a63de_80384cuda3std3__45__cpo5beginE:
	.zero		1
	.type		_ZN39_INTERNAL_03234c13_4_k_cu_496a63de_80384cuda3std3__441_GLOBAL__N__03234c13_4_k_cu_496a63de_80386ignoreE,@object
	.size		_ZN39_INTERNAL_03234c13_4_k_cu_496a63de_80384cuda3std3__441_GLOBAL__N__03234c13_4_k_cu_496a63de_80386ignoreE,(_ZN39_INTERNAL_03234c13_4_k_cu_496a63de_80384cute7productE - _ZN39_INTERNAL_03234c13_4_k_cu_496a63de_80384cuda3std3__441_GLOBAL__N__03234c13_4_k_cu_496a63de_80386ignoreE)
_ZN39_INTERNAL_03234c13_4_k_cu_496a63de_80384cuda3std3__441_GLOBAL__N__03234c13_4_k_cu_496a63de_80386ignoreE:
	.zero		1
	.type		_ZN39_INTERNAL_03234c13_4_k_cu_496a63de_80384cute7productE,@object
	.size		_ZN39_INTERNAL_03234c13_4_k_cu_496a63de_80384cute7productE,(_ZN39_INTERNAL_03234c13_4_k_cu_496a63de_80384cuda3std3__45__cpo3endE - _ZN39_INTERNAL_03234c13_4_k_cu_496a63de_80384cute7productE)
_ZN39_INTERNAL_03234c13_4_k_cu_496a63de_80384cute7productE:
	.zero		1
	.type		_ZN39_INTERNAL_03234c13_4_k_cu_496a63de_80384cuda3std3__45__cpo3endE,@object
	.size		_ZN39_INTERNAL_03234c13_4_k_cu_496a63de_80384cuda3std3__45__cpo3endE,(_ZN39_INTERNAL_03234c13_4_k_cu_496a63de_80384cuda3std3__419piecewise_constructE - _ZN39_INTERNAL_03234c13_4_k_cu_496a63de_80384cuda3std3__45__cpo3endE)
_ZN39_INTERNAL_03234c13_4_k_cu_496a63de_80384cuda3std3__45__cpo3endE:
	.zero		1
	.type		_ZN39_INTERNAL_03234c13_4_k_cu_496a63de_80384cuda3std3__419piecewise_constructE,@object
	.size		_ZN39_INTERNAL_03234c13_4_k_cu_496a63de_80384cuda3std3__419piecewise_constructE,(_ZN39_INTERNAL_03234c13_4_k_cu_496a63de_80384cuda3std3__45__cpo4cendE - _ZN39_INTERNAL_03234c13_4_k_cu_496a63de_80384cuda3std3__419piecewise_constructE)
_ZN39_INTERNAL_03234c13_4_k_cu_496a63de_80384cuda3std3__419piecewise_constructE:
	.zero		1
	.type		_ZN39_INTERNAL_03234c13_4_k_cu_496a63de_80384cuda3std3__45__cpo4cendE,@object
	.size		_ZN39_INTERNAL_03234c13_4_k_cu_496a63de_80384cuda3std3__45__cpo4cendE,(_ZN39_INTERNAL_03234c13_4_k_cu_496a63de_80384cuda3std6ranges3__45__cpo4swapE - _ZN39_INTERNAL_03234c13_4_k_cu_496a63de_80384cuda3std3__45__cpo4cendE)
_ZN39_INTERNAL_03234c13_4_k_cu_496a63de_80384cuda3std3__45__cpo4cendE:
	.zero		1
	.type		_ZN39_INTERNAL_03234c13_4_k_cu_496a63de_80384cuda3std6ranges3__45__cpo4swapE,@object
	.size		_ZN39_INTERNAL_03234c13_4_k_cu_496a63de_80384cuda3std6ranges3__45__cpo4swapE,(.L_10 - _ZN39_INTERNAL_03234c13_4_k_cu_496a63de_80384cuda3std6ranges3__45__cpo4swapE)
_ZN39_INTERNAL_03234c13_4_k_cu_496a63de_80384cuda3std6ranges3__45__cpo4swapE:
	.zero		1
.L_10:


//--------------------- .nv.constant0._ZN7cutlass13device_kernelINS_4gemm6kernel13GemmUniversalIN4cute5tupleIJiiiiEEENS1_10collective13CollectiveMmaINS1_35MainloopSm100TmaUmmaWarpSpecializedILi27ELi2ELi4ENS5_IJNS4_1CILi2EEENSA_ILi1EEESC_EEEEENS5_IJNSA_ILi64EEESF_SF_EEENS_12float_e4m3_tENS5_IJlSC_lEEESH_SI_NS4_8TiledMMAINS4_8MMA_AtomIJNS4_10MMA_TraitsINS4_19SM100_MMA_F8F6F4_SSEJSH_SH_fSF_SF_NS4_17integral_constantINS4_4UMMA5MajorELSP_0EEESQ_NSN_INSO_7ScaleInELSR_0EEESS_EEEEEENS4_6LayoutINS5_IJSC_SC_SC_EEENS5_IJNSA_ILi0EEESX_SX_EEEEENS5_IJNS4_10UnderscoreES10_S10_EEEEENS4_13SM90_TMA_LOADENS4_14ComposedLayoutINS4_7SwizzleILi2ELi4ELi3EEENS4_18smem_ptr_flag_bitsILi8EEENSV_INS5_IJNSA_ILi8EEESF_EEENS5_IJSF_SC_EEEEEEEvNS4_8identityENS4_23SM90_TMA_LOAD_MULTICASTES1D_vS1E_EENS_8epilogue10collective18CollectiveEpilogueINS1H_23Sm100TmaWarpSpecializedILi1ELi1ELi32ELb0ELb0EEEJSG_NS5_IJNSV_ISF_SC_EES1M_EEESH_SI_SH_SI_NS1H_6fusion15FusionCallbacksIS1L_NS1O_17LinearCombinationISH_fSH_fLNS_15FloatRoundStyleE2EEESG_S1N_JEEENS4_5SM1004TMEM4LOAD26SM100_TMEM_LOAD_16dp32b32xES13_S1D_NS4_39AutoVectorizingCopyWithAssumedAlignmentILi128EEENS4_14SM90_TMA_STOREES1D_S1Z_S1Z_EEEvvEEEEvNT_6ParamsE --------------------------
	.section	.nv.constant0._ZN7cutlass13device_kernelINS_4gemm6kernel13GemmUniversalIN4cute5tupleIJiiiiEEENS1_10collective13CollectiveMmaINS1_35MainloopSm100TmaUmmaWarpSpecializedILi27ELi2ELi4ENS5_IJNS4_1CILi2EEENSA_ILi1EEESC_EEEEENS5_IJNSA_ILi64EEESF_SF_EEENS_12float_e4m3_tENS5_IJlSC_lEEESH_SI_NS4_8TiledMMAINS4_8MMA_AtomIJNS4_10MMA_TraitsINS4_19SM100_MMA_F8F6F4_SSEJSH_SH_fSF_SF_NS4_17integral_constantINS4_4UMMA5MajorELSP_0EEESQ_NSN_INSO_7ScaleInELSR_0EEESS_EEEEEENS4_6LayoutINS5_IJSC_SC_SC_EEENS5_IJNSA_ILi0EEESX_SX_EEEEENS5_IJNS4_10UnderscoreES10_S10_EEEEENS4_13SM90_TMA_LOADENS4_14ComposedLayoutINS4_7SwizzleILi2ELi4ELi3EEENS4_18smem_ptr_flag_bitsILi8EEENSV_INS5_IJNSA_ILi8EEESF_EEENS5_IJSF_SC_EEEEEEEvNS4_8identityENS4_23SM90_TMA_LOAD_MULTICASTES1D_vS1E_EENS_8epilogue10collective18CollectiveEpilogueINS1H_23Sm100TmaWarpSpecializedILi1ELi1ELi32ELb0ELb0EEEJSG_NS5_IJNSV_ISF_SC_EES1M_EEESH_SI_SH_SI_NS1H_6fusion15FusionCallbacksIS1L_NS1O_17LinearCombinationISH_fSH_fLNS_15FloatRoundStyleE2EEESG_S1N_JEEENS4_5SM1004TMEM4LOAD26SM100_TMEM_LOAD_16dp32b32xES13_S1D_NS4_39AutoVectorizingCopyWithAssumedAlignmentILi128EEENS4_14SM90_TMA_STOREES1D_S1Z_S1Z_EEEvvEEEEvNT_6ParamsE,"a",@progbits
	.sectionflags	@""
	.align	4
.nv.constant0._ZN7cutlass13device_kernelINS_4gemm6kernel13GemmUniversalIN4cute5tupleIJiiiiEEENS1_10collective13CollectiveMmaINS1_35MainloopSm100TmaUmmaWarpSpecializedILi27ELi2ELi4ENS5_IJNS4_1CILi2EEENSA_ILi1EEESC_EEEEENS5_IJNSA_ILi64EEESF_SF_EEENS_12float_e4m3_tENS5_IJlSC_lEEESH_SI_NS4_8TiledMMAINS4_8MMA_AtomIJNS4_10MMA_TraitsINS4_19SM100_MMA_F8F6F4_SSEJSH_SH_fSF_SF_NS4_17integral_constantINS4_4UMMA5MajorELSP_0EEESQ_NSN_INSO_7ScaleInELSR_0EEESS_EEEEEENS4_6LayoutINS5_IJSC_SC_SC_EEENS5_IJNSA_ILi0EEESX_SX_EEEEENS5_IJNS4_10UnderscoreES10_S10_EEEEENS4_13SM90_TMA_LOADENS4_14ComposedLayoutINS4_7SwizzleILi2ELi4ELi3EEENS4_18smem_ptr_flag_bitsILi8EEENSV_INS5_IJNSA_ILi8EEESF_EEENS5_IJSF_SC_EEEEEEEvNS4_8identityENS4_23SM90_TMA_LOAD_MULTICASTES1D_vS1E_EENS_8epilogue10collective18CollectiveEpilogueINS1H_23Sm100TmaWarpSpecializedILi1ELi1ELi32ELb0ELb0EEEJSG_NS5_IJNSV_ISF_SC_EES1M_EEESH_SI_SH_SI_NS1H_6fusion15FusionCallbacksIS1L_NS1O_17LinearCombinationISH_fSH_fLNS_15FloatRoundStyleE2EEESG_S1N_JEEENS4_5SM1004TMEM4LOAD26SM100_TMEM_LOAD_16dp32b32xES13_S1D_NS4_39AutoVectorizingCopyWithAssumedAlignmentILi128EEENS4_14SM90_TMA_STOREES1D_S1Z_S1Z_EEEvvEEEEvNT_6ParamsE:
	.zero		2944


//--------------------- SYMBOLS --------------------------

	.type		.nv.reservedSmem.offset0,@object
	.size		.nv.reservedSmem.offset0,0x4
	.type		.nv.reservedSmem.cap,@object
	.size		.nv.reservedSmem.cap,0x4
	.type		__assertfail,@function
